//
// Generated by NVIDIA NVVM Compiler
//
// Compiler Build ID: CL-36424714
// Cuda compilation tools, release 13.0, V13.0.88
// Based on NVVM 20.0.0
//

.version 9.0
.target sm_100
.address_size 64

	// .globl	_ZN11circles_gpu16render_gpu_naiveEiiiPKfS1_S1_S1_S1_S1_S1_PfS2_S2_
.extern .shared .align 16 .b8 _ZN11circles_gpu9shmem_rawE[];

.visible .entry _ZN11circles_gpu16render_gpu_naiveEiiiPKfS1_S1_S1_S1_S1_S1_PfS2_S2_(
	.param .u32 _ZN11circles_gpu16render_gpu_naiveEiiiPKfS1_S1_S1_S1_S1_S1_PfS2_S2__param_0,
	.param .u32 _ZN11circles_gpu16render_gpu_naiveEiiiPKfS1_S1_S1_S1_S1_S1_PfS2_S2__param_1,
	.param .u32 _ZN11circles_gpu16render_gpu_naiveEiiiPKfS1_S1_S1_S1_S1_S1_PfS2_S2__param_2,
	.param .u64 .ptr .align 1 _ZN11circles_gpu16render_gpu_naiveEiiiPKfS1_S1_S1_S1_S1_S1_PfS2_S2__param_3,
	.param .u64 .ptr .align 1 _ZN11circles_gpu16render_gpu_naiveEiiiPKfS1_S1_S1_S1_S1_S1_PfS2_S2__param_4,
	.param .u64 .ptr .align 1 _ZN11circles_gpu16render_gpu_naiveEiiiPKfS1_S1_S1_S1_S1_S1_PfS2_S2__param_5,
	.param .u64 .ptr .align 1 _ZN11circles_gpu16render_gpu_naiveEiiiPKfS1_S1_S1_S1_S1_S1_PfS2_S2__param_6,
	.param .u64 .ptr .align 1 _ZN11circles_gpu16render_gpu_naiveEiiiPKfS1_S1_S1_S1_S1_S1_PfS2_S2__param_7,
	.param .u64 .ptr .align 1 _ZN11circles_gpu16render_gpu_naiveEiiiPKfS1_S1_S1_S1_S1_S1_PfS2_S2__param_8,
	.param .u64 .ptr .align 1 _ZN11circles_gpu16render_gpu_naiveEiiiPKfS1_S1_S1_S1_S1_S1_PfS2_S2__param_9,
	.param .u64 .ptr .align 1 _ZN11circles_gpu16render_gpu_naiveEiiiPKfS1_S1_S1_S1_S1_S1_PfS2_S2__param_10,
	.param .u64 .ptr .align 1 _ZN11circles_gpu16render_gpu_naiveEiiiPKfS1_S1_S1_S1_S1_S1_PfS2_S2__param_11,
	.param .u64 .ptr .align 1 _ZN11circles_gpu16render_gpu_naiveEiiiPKfS1_S1_S1_S1_S1_S1_PfS2_S2__param_12
)
{
	.reg .pred 	%p<65>;
	.reg .b32 	%r<73>;
	.reg .b32 	%f<145>;
	.reg .b64 	%rd<81>;

	ld.param.u32 	%r36, [_ZN11circles_gpu16render_gpu_naiveEiiiPKfS1_S1_S1_S1_S1_S1_PfS2_S2__param_0];
	ld.param.u32 	%r37, [_ZN11circles_gpu16render_gpu_naiveEiiiPKfS1_S1_S1_S1_S1_S1_PfS2_S2__param_1];
	ld.param.u32 	%r38, [_ZN11circles_gpu16render_gpu_naiveEiiiPKfS1_S1_S1_S1_S1_S1_PfS2_S2__param_2];
	ld.param.u64 	%rd15, [_ZN11circles_gpu16render_gpu_naiveEiiiPKfS1_S1_S1_S1_S1_S1_PfS2_S2__param_10];
	ld.param.u64 	%rd16, [_ZN11circles_gpu16render_gpu_naiveEiiiPKfS1_S1_S1_S1_S1_S1_PfS2_S2__param_11];
	ld.param.u64 	%rd17, [_ZN11circles_gpu16render_gpu_naiveEiiiPKfS1_S1_S1_S1_S1_S1_PfS2_S2__param_12];
	cvta.to.global.u64 	%rd1, %rd17;
	cvta.to.global.u64 	%rd2, %rd16;
	cvta.to.global.u64 	%rd3, %rd15;
	mul.lo.s32 	%r1, %r37, %r36;
	setp.lt.s32 	%p1, %r1, 1;
	@%p1 bra 	$L__BB0_12;
	and.b32  	%r2, %r1, 7;
	setp.lt.u32 	%p2, %r1, 8;
	mov.b32 	%r64, 0;
	@%p2 bra 	$L__BB0_4;
	and.b32  	%r64, %r1, 2147483640;
	mov.b32 	%r67, 0;
$L__BB0_3:
	.pragma "nounroll";
	mul.wide.u32 	%rd18, %r67, 4;
	add.s64 	%rd19, %rd3, %rd18;
	mov.b32 	%r41, 1065353216;
	st.global.u32 	[%rd19], %r41;
	add.s64 	%rd20, %rd2, %rd18;
	st.global.u32 	[%rd20], %r41;
	add.s64 	%rd21, %rd1, %rd18;
	st.global.u32 	[%rd21], %r41;
	st.global.u32 	[%rd19+4], %r41;
	st.global.u32 	[%rd20+4], %r41;
	st.global.u32 	[%rd21+4], %r41;
	st.global.u32 	[%rd19+8], %r41;
	st.global.u32 	[%rd20+8], %r41;
	st.global.u32 	[%rd21+8], %r41;
	st.global.u32 	[%rd19+12], %r41;
	st.global.u32 	[%rd20+12], %r41;
	st.global.u32 	[%rd21+12], %r41;
	st.global.u32 	[%rd19+16], %r41;
	st.global.u32 	[%rd20+16], %r41;
	st.global.u32 	[%rd21+16], %r41;
	st.global.u32 	[%rd19+20], %r41;
	st.global.u32 	[%rd20+20], %r41;
	st.global.u32 	[%rd21+20], %r41;
	st.global.u32 	[%rd19+24], %r41;
	st.global.u32 	[%rd20+24], %r41;
	st.global.u32 	[%rd21+24], %r41;
	st.global.u32 	[%rd19+28], %r41;
	st.global.u32 	[%rd20+28], %r41;
	st.global.u32 	[%rd21+28], %r41;
	add.s32 	%r67, %r67, 8;
	setp.eq.s32 	%p3, %r67, %r64;
	@%p3 bra 	$L__BB0_4;
	bra.uni 	$L__BB0_3;
$L__BB0_4:
	setp.eq.s32 	%p4, %r2, 0;
	@%p4 bra 	$L__BB0_12;
	and.b32  	%r5, %r1, 3;
	setp.lt.u32 	%p5, %r2, 4;
	@%p5 bra 	$L__BB0_7;
	mul.wide.u32 	%rd22, %r64, 4;
	add.s64 	%rd23, %rd3, %rd22;
	mov.b32 	%r42, 1065353216;
	st.global.u32 	[%rd23], %r42;
	add.s64 	%rd24, %rd2, %rd22;
	st.global.u32 	[%rd24], %r42;
	add.s64 	%rd25, %rd1, %rd22;
	st.global.u32 	[%rd25], %r42;
	st.global.u32 	[%rd23+4], %r42;
	st.global.u32 	[%rd24+4], %r42;
	st.global.u32 	[%rd25+4], %r42;
	st.global.u32 	[%rd23+8], %r42;
	st.global.u32 	[%rd24+8], %r42;
	st.global.u32 	[%rd25+8], %r42;
	st.global.u32 	[%rd23+12], %r42;
	st.global.u32 	[%rd24+12], %r42;
	st.global.u32 	[%rd25+12], %r42;
	add.s32 	%r64, %r64, 4;
$L__BB0_7:
	setp.eq.s32 	%p6, %r5, 0;
	@%p6 bra 	$L__BB0_12;
	setp.eq.s32 	%p7, %r5, 1;
	@%p7 bra 	$L__BB0_10;
	mul.wide.u32 	%rd26, %r64, 4;
	add.s64 	%rd27, %rd3, %rd26;
	mov.b32 	%r43, 1065353216;
	st.global.u32 	[%rd27], %r43;
	add.s64 	%rd28, %rd2, %rd26;
	st.global.u32 	[%rd28], %r43;
	add.s64 	%rd29, %rd1, %rd26;
	st.global.u32 	[%rd29], %r43;
	st.global.u32 	[%rd27+4], %r43;
	st.global.u32 	[%rd28+4], %r43;
	st.global.u32 	[%rd29+4], %r43;
	add.s32 	%r64, %r64, 2;
$L__BB0_10:
	and.b32  	%r44, %r1, 1;
	setp.eq.b32 	%p8, %r44, 1;
	not.pred 	%p9, %p8;
	@%p9 bra 	$L__BB0_12;
	mul.wide.u32 	%rd30, %r64, 4;
	add.s64 	%rd31, %rd3, %rd30;
	mov.b32 	%r45, 1065353216;
	st.global.u32 	[%rd31], %r45;
	add.s64 	%rd32, %rd2, %rd30;
	st.global.u32 	[%rd32], %r45;
	add.s64 	%rd33, %rd1, %rd30;
	st.global.u32 	[%rd33], %r45;
$L__BB0_12:
	setp.lt.s32 	%p10, %r38, 1;
	@%p10 bra 	$L__BB0_43;
	mov.b32 	%r68, 0;
$L__BB0_14:
	ld.param.u64 	%rd76, [_ZN11circles_gpu16render_gpu_naiveEiiiPKfS1_S1_S1_S1_S1_S1_PfS2_S2__param_5];
	ld.param.u64 	%rd75, [_ZN11circles_gpu16render_gpu_naiveEiiiPKfS1_S1_S1_S1_S1_S1_PfS2_S2__param_4];
	ld.param.u64 	%rd74, [_ZN11circles_gpu16render_gpu_naiveEiiiPKfS1_S1_S1_S1_S1_S1_PfS2_S2__param_3];
	cvta.to.global.u64 	%rd34, %rd74;
	mul.wide.u32 	%rd35, %r68, 4;
	add.s64 	%rd36, %rd34, %rd35;
	ld.global.f32 	%f1, [%rd36];
	cvta.to.global.u64 	%rd37, %rd75;
	add.s64 	%rd38, %rd37, %rd35;
	ld.global.f32 	%f2, [%rd38];
	cvta.to.global.u64 	%rd39, %rd76;
	add.s64 	%rd40, %rd39, %rd35;
	ld.global.f32 	%f3, [%rd40];
	sub.f32 	%f9, %f2, %f3;
	cvt.rzi.s32.f32 	%r69, %f9;
	add.f32 	%f10, %f2, %f3;
	add.f32 	%f11, %f10, 0f3F800000;
	cvt.rzi.s32.f32 	%r14, %f11;
	setp.gt.s32 	%p11, %r69, %r14;
	@%p11 bra 	$L__BB0_42;
	ld.param.u64 	%rd80, [_ZN11circles_gpu16render_gpu_naiveEiiiPKfS1_S1_S1_S1_S1_S1_PfS2_S2__param_9];
	ld.param.u64 	%rd79, [_ZN11circles_gpu16render_gpu_naiveEiiiPKfS1_S1_S1_S1_S1_S1_PfS2_S2__param_8];
	ld.param.u64 	%rd78, [_ZN11circles_gpu16render_gpu_naiveEiiiPKfS1_S1_S1_S1_S1_S1_PfS2_S2__param_7];
	ld.param.u64 	%rd77, [_ZN11circles_gpu16render_gpu_naiveEiiiPKfS1_S1_S1_S1_S1_S1_PfS2_S2__param_6];
	sub.f32 	%f12, %f1, %f3;
	cvt.rzi.s32.f32 	%r15, %f12;
	add.f32 	%f13, %f1, %f3;
	add.f32 	%f14, %f13, 0f3F800000;
	cvt.rzi.s32.f32 	%r16, %f14;
	mul.f32 	%f4, %f3, %f3;
	cvta.to.global.u64 	%rd41, %rd80;
	add.s64 	%rd4, %rd41, %rd35;
	cvta.to.global.u64 	%rd43, %rd77;
	add.s64 	%rd5, %rd43, %rd35;
	cvta.to.global.u64 	%rd44, %rd78;
	add.s64 	%rd6, %rd44, %rd35;
	cvta.to.global.u64 	%rd45, %rd79;
	add.s64 	%rd7, %rd45, %rd35;
	add.s32 	%r17, %r16, 1;
	sub.s32 	%r47, %r17, %r15;
	and.b32  	%r18, %r47, 3;
	add.s32 	%r19, %r15, 1;
	cvt.rn.f32.s32 	%f15, %r19;
	sub.f32 	%f16, %f15, %f1;
	mul.f32 	%f5, %f16, %f16;
	add.s32 	%r20, %r15, 2;
	cvt.rn.f32.s32 	%f17, %r20;
	sub.f32 	%f18, %f17, %f1;
	mul.f32 	%f6, %f18, %f18;
$L__BB0_16:
	mov.u32 	%r21, %r69;
	setp.lt.s32 	%p12, %r16, %r15;
	@%p12 bra 	$L__BB0_41;
	setp.eq.s32 	%p13, %r18, 0;
	cvt.rn.f32.s32 	%f19, %r21;
	sub.f32 	%f20, %f19, %f2;
	mul.f32 	%f7, %f20, %f20;
	mul.lo.s32 	%r22, %r21, %r36;
	mov.u32 	%r70, %r15;
	@%p13 bra 	$L__BB0_26;
	setp.ge.s32 	%p14, %r21, %r37;
	setp.ge.s32 	%p15, %r15, %r36;
	or.b32  	%r48, %r15, %r21;
	setp.lt.s32 	%p16, %r48, 0;
	or.pred  	%p17, %p15, %p14;
	or.pred  	%p18, %p17, %p16;
	cvt.rn.f32.s32 	%f21, %r15;
	sub.f32 	%f22, %f21, %f1;
	fma.rn.f32 	%f23, %f22, %f22, %f7;
	setp.geu.f32 	%p19, %f23, %f4;
	or.pred  	%p20, %p18, %p19;
	@%p20 bra 	$L__BB0_20;
	add.s32 	%r49, %r15, %r22;
	mul.wide.s32 	%rd46, %r49, 4;
	add.s64 	%rd47, %rd3, %rd46;
	ld.global.f32 	%f25, [%rd47];
	add.s64 	%rd48, %rd2, %rd46;
	ld.global.f32 	%f26, [%rd48];
	add.s64 	%rd49, %rd1, %rd46;
	ld.global.f32 	%f27, [%rd49];
	ld.global.f32 	%f28, [%rd4];
	ld.global.f32 	%f29, [%rd5];
	mov.f32 	%f30, 0f3F800000;
	sub.f32 	%f31, %f30, %f28;
	mul.f32 	%f32, %f25, %f31;
	fma.rn.f32 	%f33, %f28, %f29, %f32;
	ld.global.f32 	%f34, [%rd6];
	mul.f32 	%f35, %f28, %f34;
	fma.rn.f32 	%f36, %f26, %f31, %f35;
	ld.global.f32 	%f37, [%rd7];
	mul.f32 	%f38, %f28, %f37;
	fma.rn.f32 	%f39, %f27, %f31, %f38;
	st.global.f32 	[%rd47], %f33;
	st.global.f32 	[%rd48], %f36;
	st.global.f32 	[%rd49], %f39;
$L__BB0_20:
	setp.eq.s32 	%p21, %r18, 1;
	mov.u32 	%r70, %r19;
	@%p21 bra 	$L__BB0_26;
	setp.ge.s32 	%p23, %r19, %r36;
	or.b32  	%r50, %r19, %r21;
	setp.lt.s32 	%p24, %r50, 0;
	or.pred  	%p25, %p23, %p14;
	or.pred  	%p26, %p25, %p24;
	add.f32 	%f40, %f7, %f5;
	setp.geu.f32 	%p27, %f40, %f4;
	or.pred  	%p28, %p26, %p27;
	@%p28 bra 	$L__BB0_23;
	add.s32 	%r51, %r19, %r22;
	mul.wide.s32 	%rd50, %r51, 4;
	add.s64 	%rd51, %rd3, %rd50;
	ld.global.f32 	%f42, [%rd51];
	add.s64 	%rd52, %rd2, %rd50;
	ld.global.f32 	%f43, [%rd52];
	add.s64 	%rd53, %rd1, %rd50;
	ld.global.f32 	%f44, [%rd53];
	ld.global.f32 	%f45, [%rd4];
	ld.global.f32 	%f46, [%rd5];
	mov.f32 	%f47, 0f3F800000;
	sub.f32 	%f48, %f47, %f45;
	mul.f32 	%f49, %f42, %f48;
	fma.rn.f32 	%f50, %f45, %f46, %f49;
	ld.global.f32 	%f51, [%rd6];
	mul.f32 	%f52, %f45, %f51;
	fma.rn.f32 	%f53, %f43, %f48, %f52;
	ld.global.f32 	%f54, [%rd7];
	mul.f32 	%f55, %f45, %f54;
	fma.rn.f32 	%f56, %f44, %f48, %f55;
	st.global.f32 	[%rd51], %f50;
	st.global.f32 	[%rd52], %f53;
	st.global.f32 	[%rd53], %f56;
$L__BB0_23:
	setp.eq.s32 	%p29, %r18, 2;
	mov.u32 	%r70, %r20;
	@%p29 bra 	$L__BB0_26;
	add.s32 	%r70, %r15, 3;
	setp.ge.s32 	%p31, %r20, %r36;
	or.b32  	%r52, %r20, %r21;
	setp.lt.s32 	%p32, %r52, 0;
	or.pred  	%p33, %p31, %p14;
	or.pred  	%p34, %p33, %p32;
	add.f32 	%f57, %f7, %f6;
	setp.geu.f32 	%p35, %f57, %f4;
	or.pred  	%p36, %p34, %p35;
	@%p36 bra 	$L__BB0_26;
	add.s32 	%r53, %r20, %r22;
	mul.wide.s32 	%rd54, %r53, 4;
	add.s64 	%rd55, %rd3, %rd54;
	ld.global.f32 	%f59, [%rd55];
	add.s64 	%rd56, %rd2, %rd54;
	ld.global.f32 	%f60, [%rd56];
	add.s64 	%rd57, %rd1, %rd54;
	ld.global.f32 	%f61, [%rd57];
	ld.global.f32 	%f62, [%rd4];
	ld.global.f32 	%f63, [%rd5];
	mov.f32 	%f64, 0f3F800000;
	sub.f32 	%f65, %f64, %f62;
	mul.f32 	%f66, %f59, %f65;
	fma.rn.f32 	%f67, %f62, %f63, %f66;
	ld.global.f32 	%f68, [%rd6];
	mul.f32 	%f69, %f62, %f68;
	fma.rn.f32 	%f70, %f60, %f65, %f69;
	ld.global.f32 	%f71, [%rd7];
	mul.f32 	%f72, %f62, %f71;
	fma.rn.f32 	%f73, %f61, %f65, %f72;
	st.global.f32 	[%rd55], %f67;
	st.global.f32 	[%rd56], %f70;
	st.global.f32 	[%rd57], %f73;
$L__BB0_26:
	sub.s32 	%r54, %r16, %r15;
	setp.lt.u32 	%p37, %r54, 3;
	@%p37 bra 	$L__BB0_41;
	add.s32 	%r71, %r70, 1;
	add.s32 	%r72, %r71, %r22;
$L__BB0_28:
	setp.ge.s32 	%p38, %r21, %r37;
	add.s32 	%r55, %r71, -1;
	cvt.rn.f32.s32 	%f8, %r55;
	setp.ge.s32 	%p39, %r55, %r36;
	or.b32  	%r56, %r55, %r21;
	setp.lt.s32 	%p40, %r56, 0;
	or.pred  	%p41, %p39, %p38;
	or.pred  	%p42, %p41, %p40;
	@%p42 bra 	$L__BB0_31;
	sub.f32 	%f74, %f8, %f1;
	fma.rn.f32 	%f75, %f74, %f74, %f7;
	setp.geu.f32 	%p43, %f75, %f4;
	@%p43 bra 	$L__BB0_31;
	add.s32 	%r57, %r72, -1;
	mul.wide.s32 	%rd58, %r57, 4;
	add.s64 	%rd59, %rd3, %rd58;
	ld.global.f32 	%f76, [%rd59];
	add.s64 	%rd60, %rd2, %rd58;
	ld.global.f32 	%f77, [%rd60];
	add.s64 	%rd61, %rd1, %rd58;
	ld.global.f32 	%f78, [%rd61];
	ld.global.f32 	%f79, [%rd4];
	ld.global.f32 	%f80, [%rd5];
	mov.f32 	%f81, 0f3F800000;
	sub.f32 	%f82, %f81, %f79;
	mul.f32 	%f83, %f76, %f82;
	fma.rn.f32 	%f84, %f79, %f80, %f83;
	ld.global.f32 	%f85, [%rd6];
	mul.f32 	%f86, %f79, %f85;
	fma.rn.f32 	%f87, %f77, %f82, %f86;
	ld.global.f32 	%f88, [%rd7];
	mul.f32 	%f89, %f79, %f88;
	fma.rn.f32 	%f90, %f78, %f82, %f89;
	st.global.f32 	[%rd59], %f84;
	st.global.f32 	[%rd60], %f87;
	st.global.f32 	[%rd61], %f90;
$L__BB0_31:
	setp.ge.s32 	%p45, %r71, %r36;
	or.b32  	%r58, %r71, %r21;
	setp.lt.s32 	%p46, %r58, 0;
	or.pred  	%p47, %p45, %p38;
	or.pred  	%p48, %p47, %p46;
	@%p48 bra 	$L__BB0_34;
	cvt.rn.f32.s32 	%f91, %r71;
	sub.f32 	%f92, %f91, %f1;
	fma.rn.f32 	%f93, %f92, %f92, %f7;
	setp.geu.f32 	%p49, %f93, %f4;
	@%p49 bra 	$L__BB0_34;
	mul.wide.s32 	%rd62, %r72, 4;
	add.s64 	%rd63, %rd3, %rd62;
	ld.global.f32 	%f94, [%rd63];
	add.s64 	%rd64, %rd2, %rd62;
	ld.global.f32 	%f95, [%rd64];
	add.s64 	%rd65, %rd1, %rd62;
	ld.global.f32 	%f96, [%rd65];
	ld.global.f32 	%f97, [%rd4];
	ld.global.f32 	%f98, [%rd5];
	mov.f32 	%f99, 0f3F800000;
	sub.f32 	%f100, %f99, %f97;
	mul.f32 	%f101, %f94, %f100;
	fma.rn.f32 	%f102, %f97, %f98, %f101;
	ld.global.f32 	%f103, [%rd6];
	mul.f32 	%f104, %f97, %f103;
	fma.rn.f32 	%f105, %f95, %f100, %f104;
	ld.global.f32 	%f106, [%rd7];
	mul.f32 	%f107, %f97, %f106;
	fma.rn.f32 	%f108, %f96, %f100, %f107;
	st.global.f32 	[%rd63], %f102;
	st.global.f32 	[%rd64], %f105;
	st.global.f32 	[%rd65], %f108;
$L__BB0_34:
	add.s32 	%r30, %r71, 1;
	setp.ge.s32 	%p51, %r30, %r36;
	or.b32  	%r59, %r30, %r21;
	setp.lt.s32 	%p52, %r59, 0;
	or.pred  	%p53, %p51, %p38;
	or.pred  	%p54, %p53, %p52;
	@%p54 bra 	$L__BB0_37;
	cvt.rn.f32.s32 	%f109, %r30;
	sub.f32 	%f110, %f109, %f1;
	fma.rn.f32 	%f111, %f110, %f110, %f7;
	setp.geu.f32 	%p55, %f111, %f4;
	@%p55 bra 	$L__BB0_37;
	add.s32 	%r60, %r72, 1;
	mul.wide.s32 	%rd66, %r60, 4;
	add.s64 	%rd67, %rd3, %rd66;
	ld.global.f32 	%f112, [%rd67];
	add.s64 	%rd68, %rd2, %rd66;
	ld.global.f32 	%f113, [%rd68];
	add.s64 	%rd69, %rd1, %rd66;
	ld.global.f32 	%f114, [%rd69];
	ld.global.f32 	%f115, [%rd4];
	ld.global.f32 	%f116, [%rd5];
	mov.f32 	%f117, 0f3F800000;
	sub.f32 	%f118, %f117, %f115;
	mul.f32 	%f119, %f112, %f118;
	fma.rn.f32 	%f120, %f115, %f116, %f119;
	ld.global.f32 	%f121, [%rd6];
	mul.f32 	%f122, %f115, %f121;
	fma.rn.f32 	%f123, %f113, %f118, %f122;
	ld.global.f32 	%f124, [%rd7];
	mul.f32 	%f125, %f115, %f124;
	fma.rn.f32 	%f126, %f114, %f118, %f125;
	st.global.f32 	[%rd67], %f120;
	st.global.f32 	[%rd68], %f123;
	st.global.f32 	[%rd69], %f126;
$L__BB0_37:
	add.s32 	%r31, %r30, 1;
	setp.ge.s32 	%p57, %r31, %r36;
	or.b32  	%r61, %r31, %r21;
	setp.lt.s32 	%p58, %r61, 0;
	or.pred  	%p59, %p57, %p38;
	or.pred  	%p60, %p59, %p58;
	@%p60 bra 	$L__BB0_40;
	cvt.rn.f32.s32 	%f127, %r31;
	sub.f32 	%f128, %f127, %f1;
	fma.rn.f32 	%f129, %f128, %f128, %f7;
	setp.geu.f32 	%p61, %f129, %f4;
	@%p61 bra 	$L__BB0_40;
	add.s32 	%r62, %r72, 2;
	mul.wide.s32 	%rd70, %r62, 4;
	add.s64 	%rd71, %rd3, %rd70;
	ld.global.f32 	%f130, [%rd71];
	add.s64 	%rd72, %rd2, %rd70;
	ld.global.f32 	%f131, [%rd72];
	add.s64 	%rd73, %rd1, %rd70;
	ld.global.f32 	%f132, [%rd73];
	ld.global.f32 	%f133, [%rd4];
	ld.global.f32 	%f134, [%rd5];
	mov.f32 	%f135, 0f3F800000;
	sub.f32 	%f136, %f135, %f133;
	mul.f32 	%f137, %f130, %f136;
	fma.rn.f32 	%f138, %f133, %f134, %f137;
	ld.global.f32 	%f139, [%rd6];
	mul.f32 	%f140, %f133, %f139;
	fma.rn.f32 	%f141, %f131, %f136, %f140;
	ld.global.f32 	%f142, [%rd7];
	mul.f32 	%f143, %f133, %f142;
	fma.rn.f32 	%f144, %f132, %f136, %f143;
	st.global.f32 	[%rd71], %f138;
	st.global.f32 	[%rd72], %f141;
	st.global.f32 	[%rd73], %f144;
$L__BB0_40:
	add.s32 	%r72, %r72, 4;
	add.s32 	%r71, %r71, 4;
	add.s32 	%r63, %r31, 1;
	setp.ne.s32 	%p62, %r63, %r17;
	@%p62 bra 	$L__BB0_28;
$L__BB0_41:
	add.s32 	%r69, %r21, 1;
	setp.ne.s32 	%p63, %r21, %r14;
	@%p63 bra 	$L__BB0_16;
$L__BB0_42:
	add.s32 	%r68, %r68, 1;
	setp.ne.s32 	%p64, %r68, %r38;
	@%p64 bra 	$L__BB0_14;
$L__BB0_43:
	ret;

}
	// .globl	_ZN11circles_gpu17compute_tile_maskEiiiiiPKfS1_S1_Pa
.visible .entry _ZN11circles_gpu17compute_tile_maskEiiiiiPKfS1_S1_Pa(
	.param .u32 _ZN11circles_gpu17compute_tile_maskEiiiiiPKfS1_S1_Pa_param_0,
	.param .u32 _ZN11circles_gpu17compute_tile_maskEiiiiiPKfS1_S1_Pa_param_1,
	.param .u32 _ZN11circles_gpu17compute_tile_maskEiiiiiPKfS1_S1_Pa_param_2,
	.param .u32 _ZN11circles_gpu17compute_tile_maskEiiiiiPKfS1_S1_Pa_param_3,
	.param .u32 _ZN11circles_gpu17compute_tile_maskEiiiiiPKfS1_S1_Pa_param_4,
	.param .u64 .ptr .align 1 _ZN11circles_gpu17compute_tile_maskEiiiiiPKfS1_S1_Pa_param_5,
	.param .u64 .ptr .align 1 _ZN11circles_gpu17compute_tile_maskEiiiiiPKfS1_S1_Pa_param_6,
	.param .u64 .ptr .align 1 _ZN11circles_gpu17compute_tile_maskEiiiiiPKfS1_S1_Pa_param_7,
	.param .u64 .ptr .align 1 _ZN11circles_gpu17compute_tile_maskEiiiiiPKfS1_S1_Pa_param_8
)
{
	.reg .pred 	%p<12>;
	.reg .b16 	%rs<5>;
	.reg .b32 	%r<66>;
	.reg .b32 	%f<12>;
	.reg .b64 	%rd<35>;

	ld.param.u32 	%r28, [_ZN11circles_gpu17compute_tile_maskEiiiiiPKfS1_S1_Pa_param_0];
	ld.param.u32 	%r29, [_ZN11circles_gpu17compute_tile_maskEiiiiiPKfS1_S1_Pa_param_1];
	ld.param.u32 	%r30, [_ZN11circles_gpu17compute_tile_maskEiiiiiPKfS1_S1_Pa_param_2];
	ld.param.u32 	%r31, [_ZN11circles_gpu17compute_tile_maskEiiiiiPKfS1_S1_Pa_param_3];
	ld.param.u64 	%rd2, [_ZN11circles_gpu17compute_tile_maskEiiiiiPKfS1_S1_Pa_param_5];
	ld.param.u64 	%rd3, [_ZN11circles_gpu17compute_tile_maskEiiiiiPKfS1_S1_Pa_param_6];
	ld.param.u64 	%rd4, [_ZN11circles_gpu17compute_tile_maskEiiiiiPKfS1_S1_Pa_param_7];
	ld.param.u64 	%rd5, [_ZN11circles_gpu17compute_tile_maskEiiiiiPKfS1_S1_Pa_param_8];
	cvta.to.global.u64 	%rd1, %rd5;
	mov.u32 	%r32, %ctaid.x;
	mov.u32 	%r33, %ntid.x;
	mov.u32 	%r34, %tid.x;
	mad.lo.s32 	%r1, %r32, %r33, %r34;
	setp.ge.s32 	%p1, %r1, %r30;
	@%p1 bra 	$L__BB1_16;
	cvta.to.global.u64 	%rd6, %rd2;
	cvta.to.global.u64 	%rd7, %rd3;
	cvta.to.global.u64 	%rd8, %rd4;
	mul.wide.s32 	%rd9, %r1, 4;
	add.s64 	%rd10, %rd6, %rd9;
	ld.global.f32 	%f1, [%rd10];
	add.s64 	%rd11, %rd7, %rd9;
	ld.global.f32 	%f2, [%rd11];
	add.s64 	%rd12, %rd8, %rd9;
	ld.global.f32 	%f3, [%rd12];
	sub.f32 	%f4, %f1, %f3;
	mul.f32 	%f5, %f4, 0f3D000000;
	cvt.rzi.s32.f32 	%r35, %f5;
	max.s32 	%r2, %r35, 0;
	add.f32 	%f6, %f1, %f3;
	mul.f32 	%f7, %f6, 0f3D000000;
	cvt.rzi.s32.f32 	%r36, %f7;
	add.s32 	%r37, %r28, -1;
	shr.s32 	%r38, %r37, 31;
	shr.u32 	%r39, %r38, 27;
	add.s32 	%r40, %r37, %r39;
	shr.s32 	%r41, %r40, 5;
	min.s32 	%r3, %r36, %r41;
	sub.f32 	%f8, %f2, %f3;
	mul.f32 	%f9, %f8, 0f3D000000;
	cvt.rzi.s32.f32 	%r42, %f9;
	max.s32 	%r59, %r42, 0;
	add.f32 	%f10, %f2, %f3;
	mul.f32 	%f11, %f10, 0f3D000000;
	cvt.rzi.s32.f32 	%r43, %f11;
	add.s32 	%r44, %r29, -1;
	shr.s32 	%r45, %r44, 31;
	shr.u32 	%r46, %r45, 27;
	add.s32 	%r47, %r44, %r46;
	shr.s32 	%r48, %r47, 5;
	min.s32 	%r5, %r43, %r48;
	setp.gt.s32 	%p2, %r59, %r5;
	@%p2 bra 	$L__BB1_16;
	max.s32 	%r49, %r3, %r2;
	sub.s32 	%r6, %r49, %r2;
	add.s32 	%r50, %r6, 1;
	and.b32  	%r7, %r50, 7;
	add.s32 	%r8, %r7, -1;
	and.b32  	%r9, %r50, 3;
	and.b32  	%r10, %r50, 1;
	shl.b32 	%r11, %r30, 3;
	and.b32  	%r51, %r50, -8;
	neg.s32 	%r12, %r51;
	cvt.s64.s32 	%rd31, %r30;
$L__BB1_3:
	mov.u32 	%r13, %r59;
	setp.gt.s32 	%p3, %r2, %r3;
	@%p3 bra 	$L__BB1_15;
	setp.lt.u32 	%p4, %r6, 7;
	mul.lo.s32 	%r14, %r13, %r31;
	mov.u32 	%r63, %r2;
	@%p4 bra 	$L__BB1_7;
	add.s32 	%r52, %r2, %r14;
	mad.lo.s32 	%r61, %r30, %r52, %r1;
	mov.u32 	%r60, %r12;
	mov.u32 	%r63, %r2;
$L__BB1_6:
	.pragma "nounroll";
	cvt.s64.s32 	%rd13, %r61;
	add.s64 	%rd14, %rd1, %rd13;
	mov.b16 	%rs1, 1;
	st.global.u8 	[%rd14], %rs1;
	add.s64 	%rd16, %rd14, %rd31;
	st.global.u8 	[%rd16], %rs1;
	add.s64 	%rd17, %rd16, %rd31;
	st.global.u8 	[%rd17], %rs1;
	add.s64 	%rd18, %rd17, %rd31;
	st.global.u8 	[%rd18], %rs1;
	add.s64 	%rd19, %rd18, %rd31;
	st.global.u8 	[%rd19], %rs1;
	add.s64 	%rd20, %rd19, %rd31;
	st.global.u8 	[%rd20], %rs1;
	add.s64 	%rd21, %rd20, %rd31;
	st.global.u8 	[%rd21], %rs1;
	add.s64 	%rd22, %rd21, %rd31;
	st.global.u8 	[%rd22], %rs1;
	add.s32 	%r63, %r63, 8;
	add.s32 	%r61, %r61, %r11;
	add.s32 	%r60, %r60, 8;
	setp.ne.s32 	%p5, %r60, 0;
	@%p5 bra 	$L__BB1_6;
$L__BB1_7:
	setp.eq.s32 	%p6, %r7, 0;
	@%p6 bra 	$L__BB1_15;
	setp.lt.u32 	%p7, %r8, 3;
	@%p7 bra 	$L__BB1_10;
	add.s32 	%r53, %r63, %r14;
	mad.lo.s32 	%r54, %r53, %r30, %r1;
	cvt.s64.s32 	%rd23, %r54;
	add.s64 	%rd24, %rd1, %rd23;
	mov.b16 	%rs2, 1;
	st.global.u8 	[%rd24], %rs2;
	add.s64 	%rd26, %rd24, %rd31;
	st.global.u8 	[%rd26], %rs2;
	add.s64 	%rd27, %rd26, %rd31;
	st.global.u8 	[%rd27], %rs2;
	add.s64 	%rd28, %rd27, %rd31;
	st.global.u8 	[%rd28], %rs2;
	add.s32 	%r63, %r63, 4;
$L__BB1_10:
	setp.eq.s32 	%p8, %r9, 0;
	@%p8 bra 	$L__BB1_15;
	setp.eq.s32 	%p9, %r9, 1;
	@%p9 bra 	$L__BB1_13;
	add.s32 	%r55, %r63, %r14;
	mad.lo.s32 	%r56, %r55, %r30, %r1;
	cvt.s64.s32 	%rd29, %r56;
	add.s64 	%rd30, %rd1, %rd29;
	mov.b16 	%rs3, 1;
	st.global.u8 	[%rd30], %rs3;
	add.s64 	%rd32, %rd30, %rd31;
	st.global.u8 	[%rd32], %rs3;
	add.s32 	%r63, %r63, 2;
$L__BB1_13:
	setp.eq.s32 	%p10, %r10, 0;
	@%p10 bra 	$L__BB1_15;
	add.s32 	%r57, %r63, %r14;
	mad.lo.s32 	%r58, %r57, %r30, %r1;
	cvt.s64.s32 	%rd33, %r58;
	add.s64 	%rd34, %rd1, %rd33;
	mov.b16 	%rs4, 1;
	st.global.u8 	[%rd34], %rs4;
$L__BB1_15:
	add.s32 	%r59, %r13, 1;
	setp.lt.s32 	%p11, %r13, %r5;
	@%p11 bra 	$L__BB1_3;
$L__BB1_16:
	ret;

}
	// .globl	_ZN11circles_gpu20tile_scan_and_renderEiiiPaPKfS2_S2_S2_S2_S2_S2_PfS3_S3_
.visible .entry _ZN11circles_gpu20tile_scan_and_renderEiiiPaPKfS2_S2_S2_S2_S2_S2_PfS3_S3_(
	.param .u32 _ZN11circles_gpu20tile_scan_and_renderEiiiPaPKfS2_S2_S2_S2_S2_S2_PfS3_S3__param_0,
	.param .u32 _ZN11circles_gpu20tile_scan_and_renderEiiiPaPKfS2_S2_S2_S2_S2_S2_PfS3_S3__param_1,
	.param .u32 _ZN11circles_gpu20tile_scan_and_renderEiiiPaPKfS2_S2_S2_S2_S2_S2_PfS3_S3__param_2,
	.param .u64 .ptr .align 1 _ZN11circles_gpu20tile_scan_and_renderEiiiPaPKfS2_S2_S2_S2_S2_S2_PfS3_S3__param_3,
	.param .u64 .ptr .align 1 _ZN11circles_gpu20tile_scan_and_renderEiiiPaPKfS2_S2_S2_S2_S2_S2_PfS3_S3__param_4,
	.param .u64 .ptr .align 1 _ZN11circles_gpu20tile_scan_and_renderEiiiPaPKfS2_S2_S2_S2_S2_S2_PfS3_S3__param_5,
	.param .u64 .ptr .align 1 _ZN11circles_gpu20tile_scan_and_renderEiiiPaPKfS2_S2_S2_S2_S2_S2_PfS3_S3__param_6,
	.param .u64 .ptr .align 1 _ZN11circles_gpu20tile_scan_and_renderEiiiPaPKfS2_S2_S2_S2_S2_S2_PfS3_S3__param_7,
	.param .u64 .ptr .align 1 _ZN11circles_gpu20tile_scan_and_renderEiiiPaPKfS2_S2_S2_S2_S2_S2_PfS3_S3__param_8,
	.param .u64 .ptr .align 1 _ZN11circles_gpu20tile_scan_and_renderEiiiPaPKfS2_S2_S2_S2_S2_S2_PfS3_S3__param_9,
	.param .u64 .ptr .align 1 _ZN11circles_gpu20tile_scan_and_renderEiiiPaPKfS2_S2_S2_S2_S2_S2_PfS3_S3__param_10,
	.param .u64 .ptr .align 1 _ZN11circles_gpu20tile_scan_and_renderEiiiPaPKfS2_S2_S2_S2_S2_S2_PfS3_S3__param_11,
	.param .u64 .ptr .align 1 _ZN11circles_gpu20tile_scan_and_renderEiiiPaPKfS2_S2_S2_S2_S2_S2_PfS3_S3__param_12,
	.param .u64 .ptr .align 1 _ZN11circles_gpu20tile_scan_and_renderEiiiPaPKfS2_S2_S2_S2_S2_S2_PfS3_S3__param_13
)
{
	.reg .pred 	%p<35>;
	.reg .b16 	%rs<5>;
	.reg .b32 	%r<127>;
	.reg .b32 	%f<225>;
	.reg .b64 	%rd<106>;

	ld.param.u32 	%r50, [_ZN11circles_gpu20tile_scan_and_renderEiiiPaPKfS2_S2_S2_S2_S2_S2_PfS3_S3__param_0];
	ld.param.u32 	%r51, [_ZN11circles_gpu20tile_scan_and_renderEiiiPaPKfS2_S2_S2_S2_S2_S2_PfS3_S3__param_1];
	ld.param.u32 	%r52, [_ZN11circles_gpu20tile_scan_and_renderEiiiPaPKfS2_S2_S2_S2_S2_S2_PfS3_S3__param_2];
	ld.param.u64 	%rd22, [_ZN11circles_gpu20tile_scan_and_renderEiiiPaPKfS2_S2_S2_S2_S2_S2_PfS3_S3__param_3];
	ld.param.u64 	%rd23, [_ZN11circles_gpu20tile_scan_and_renderEiiiPaPKfS2_S2_S2_S2_S2_S2_PfS3_S3__param_4];
	ld.param.u64 	%rd24, [_ZN11circles_gpu20tile_scan_and_renderEiiiPaPKfS2_S2_S2_S2_S2_S2_PfS3_S3__param_5];
	ld.param.u64 	%rd25, [_ZN11circles_gpu20tile_scan_and_renderEiiiPaPKfS2_S2_S2_S2_S2_S2_PfS3_S3__param_6];
	ld.param.u64 	%rd26, [_ZN11circles_gpu20tile_scan_and_renderEiiiPaPKfS2_S2_S2_S2_S2_S2_PfS3_S3__param_7];
	ld.param.u64 	%rd27, [_ZN11circles_gpu20tile_scan_and_renderEiiiPaPKfS2_S2_S2_S2_S2_S2_PfS3_S3__param_8];
	ld.param.u64 	%rd28, [_ZN11circles_gpu20tile_scan_and_renderEiiiPaPKfS2_S2_S2_S2_S2_S2_PfS3_S3__param_9];
	ld.param.u64 	%rd29, [_ZN11circles_gpu20tile_scan_and_renderEiiiPaPKfS2_S2_S2_S2_S2_S2_PfS3_S3__param_10];
	ld.param.u64 	%rd21, [_ZN11circles_gpu20tile_scan_and_renderEiiiPaPKfS2_S2_S2_S2_S2_S2_PfS3_S3__param_13];
	cvta.to.global.u64 	%rd30, %rd22;
	cvta.to.global.u64 	%rd1, %rd28;
	cvta.to.global.u64 	%rd2, %rd27;
	cvta.to.global.u64 	%rd3, %rd26;
	cvta.to.global.u64 	%rd4, %rd29;
	cvta.to.global.u64 	%rd5, %rd25;
	cvta.to.global.u64 	%rd6, %rd24;
	cvta.to.global.u64 	%rd7, %rd23;
	mov.u32 	%r1, %ntid.x;
	mov.u32 	%r2, %tid.x;
	mov.u32 	%r3, %ctaid.x;
	mul.lo.s32 	%r4, %r52, %r3;
	shl.b32 	%r5, %r2, 2;
	add.s32 	%r6, %r4, %r5;
	setp.ge.s32 	%p1, %r5, %r52;
	cvt.s64.s32 	%rd31, %r6;
	add.s64 	%rd8, %rd30, %rd31;
	mov.b32 	%r116, 0;
	@%p1 bra 	$L__BB2_2;
	ld.global.s8 	%r116, [%rd8];
$L__BB2_2:
	add.s32 	%r9, %r5, 1;
	setp.ge.s32 	%p2, %r9, %r52;
	mov.b32 	%r117, 0;
	@%p2 bra 	$L__BB2_4;
	ld.global.s8 	%r117, [%rd8+1];
$L__BB2_4:
	add.s32 	%r12, %r5, 2;
	setp.ge.s32 	%p3, %r12, %r52;
	mov.b32 	%r118, 0;
	@%p3 bra 	$L__BB2_6;
	ld.global.s8 	%r118, [%rd8+2];
$L__BB2_6:
	add.s32 	%r15, %r5, 3;
	setp.ge.s32 	%p4, %r15, %r52;
	mov.b32 	%r119, 0;
	@%p4 bra 	$L__BB2_8;
	ld.global.s8 	%r119, [%rd8+3];
$L__BB2_8:
	add.s32 	%r57, %r117, %r116;
	add.s32 	%r58, %r118, %r57;
	add.s32 	%r59, %r119, %r58;
	shl.b32 	%r60, %r2, 2;
	mov.u32 	%r61, _ZN11circles_gpu9shmem_rawE;
	add.s32 	%r18, %r61, %r60;
	st.shared.u32 	[%r18], %r59;
	setp.lt.u32 	%p5, %r1, 2;
	@%p5 bra 	$L__BB2_13;
	mov.b32 	%r120, 1;
$L__BB2_10:
	bar.sync 	0;
	ld.shared.u32 	%r121, [%r18];
	setp.lt.s32 	%p6, %r2, %r120;
	@%p6 bra 	$L__BB2_12;
	sub.s32 	%r63, %r2, %r120;
	shl.b32 	%r64, %r63, 2;
	mov.u32 	%r65, _ZN11circles_gpu9shmem_rawE;
	add.s32 	%r66, %r65, %r64;
	ld.shared.u32 	%r67, [%r66];
	add.s32 	%r121, %r67, %r121;
$L__BB2_12:
	bar.sync 	0;
	st.shared.u32 	[%r18], %r121;
	shl.b32 	%r120, %r120, 1;
	setp.lt.s32 	%p7, %r120, %r1;
	@%p7 bra 	$L__BB2_10;
$L__BB2_13:
	bar.sync 	0;
	shl.b32 	%r69, %r1, 2;
	mov.u32 	%r70, _ZN11circles_gpu9shmem_rawE;
	add.s32 	%r71, %r70, %r69;
	ld.shared.u32 	%r24, [%r71+-4];
	setp.eq.s32 	%p8, %r2, 0;
	mov.b32 	%r122, 0;
	@%p8 bra 	$L__BB2_15;
	ld.shared.u32 	%r122, [%r18+-4];
$L__BB2_15:
	add.s32 	%r27, %r116, %r122;
	add.s32 	%r28, %r27, %r117;
	add.s32 	%r29, %r28, %r118;
	@%p1 bra 	$L__BB2_18;
	ld.global.u8 	%rs1, [%rd8];
	setp.eq.s16 	%p10, %rs1, 0;
	@%p10 bra 	$L__BB2_18;
	rem.s32 	%r72, %r6, %r52;
	shl.b32 	%r73, %r27, 2;
	mov.u32 	%r74, _ZN11circles_gpu9shmem_rawE;
	add.s32 	%r75, %r74, %r73;
	st.shared.u32 	[%r75+4092], %r72;
$L__BB2_18:
	add.s32 	%r30, %r9, %r4;
	@%p2 bra 	$L__BB2_21;
	ld.global.u8 	%rs2, [%rd8+1];
	setp.eq.s16 	%p12, %rs2, 0;
	@%p12 bra 	$L__BB2_21;
	rem.s32 	%r76, %r30, %r52;
	shl.b32 	%r77, %r28, 2;
	mov.u32 	%r78, _ZN11circles_gpu9shmem_rawE;
	add.s32 	%r79, %r78, %r77;
	st.shared.u32 	[%r79+4092], %r76;
$L__BB2_21:
	@%p3 bra 	$L__BB2_24;
	ld.global.u8 	%rs3, [%rd8+2];
	setp.eq.s16 	%p14, %rs3, 0;
	@%p14 bra 	$L__BB2_24;
	add.s32 	%r80, %r30, 1;
	rem.s32 	%r81, %r80, %r52;
	shl.b32 	%r82, %r29, 2;
	mov.u32 	%r83, _ZN11circles_gpu9shmem_rawE;
	add.s32 	%r84, %r83, %r82;
	st.shared.u32 	[%r84+4092], %r81;
$L__BB2_24:
	@%p4 bra 	$L__BB2_27;
	ld.global.u8 	%rs4, [%rd8+3];
	setp.eq.s16 	%p16, %rs4, 0;
	@%p16 bra 	$L__BB2_27;
	add.s32 	%r85, %r30, 2;
	rem.s32 	%r86, %r85, %r52;
	add.s32 	%r87, %r29, %r119;
	shl.b32 	%r88, %r87, 2;
	mov.u32 	%r89, _ZN11circles_gpu9shmem_rawE;
	add.s32 	%r90, %r89, %r88;
	st.shared.u32 	[%r90+4092], %r86;
$L__BB2_27:
	bar.sync 	0;
	and.b32  	%r91, %r2, 31;
	shr.u32 	%r92, %r2, 5;
	add.s32 	%r93, %r50, 31;
	shr.s32 	%r94, %r93, 31;
	shr.u32 	%r95, %r94, 27;
	add.s32 	%r96, %r93, %r95;
	shr.s32 	%r97, %r96, 5;
	div.u32 	%r98, %r3, %r97;
	mul.lo.s32 	%r99, %r98, %r97;
	sub.s32 	%r100, %r3, %r99;
	shl.b32 	%r101, %r100, 5;
	or.b32  	%r102, %r101, %r91;
	cvt.rn.f32.u32 	%f1, %r102;
	shl.b32 	%r103, %r98, 5;
	or.b32  	%r104, %r103, %r92;
	cvt.rn.f32.u32 	%f2, %r104;
	cvt.rn.f32.s32 	%f63, %r50;
	fma.rn.f32 	%f64, %f63, %f2, %f1;
	cvt.rzi.s32.f32 	%r31, %f64;
	mul.lo.s32 	%r105, %r51, %r50;
	setp.ge.s32 	%p17, %r31, %r105;
	@%p17 bra 	$L__BB2_51;
	ld.param.u64 	%rd105, [_ZN11circles_gpu20tile_scan_and_renderEiiiPaPKfS2_S2_S2_S2_S2_S2_PfS3_S3__param_12];
	ld.param.u64 	%rd104, [_ZN11circles_gpu20tile_scan_and_renderEiiiPaPKfS2_S2_S2_S2_S2_S2_PfS3_S3__param_11];
	cvta.to.global.u64 	%rd32, %rd104;
	mul.wide.s32 	%rd33, %r31, 4;
	add.s64 	%rd9, %rd32, %rd33;
	ld.global.f32 	%f65, [%rd9];
	setp.eq.f32 	%p18, %f65, 0f00000000;
	selp.f32 	%f192, 0f3F800000, %f65, %p18;
	cvta.to.global.u64 	%rd34, %rd105;
	add.s64 	%rd10, %rd34, %rd33;
	ld.global.f32 	%f66, [%rd10];
	setp.eq.f32 	%p19, %f66, 0f00000000;
	selp.f32 	%f193, 0f3F800000, %f66, %p19;
	cvta.to.global.u64 	%rd35, %rd21;
	add.s64 	%rd11, %rd35, %rd33;
	ld.global.f32 	%f67, [%rd11];
	setp.eq.f32 	%p20, %f67, 0f00000000;
	selp.f32 	%f194, 0f3F800000, %f67, %p20;
	setp.lt.s32 	%p21, %r24, 1;
	@%p21 bra 	$L__BB2_50;
	and.b32  	%r32, %r24, 3;
	setp.lt.u32 	%p22, %r24, 4;
	mov.b32 	%r126, 0;
	@%p22 bra 	$L__BB2_40;
	and.b32  	%r126, %r24, 2147483644;
	mov.u32 	%r108, _ZN11circles_gpu9shmem_rawE;
	add.s32 	%r123, %r108, 4108;
	neg.s32 	%r124, %r126;
$L__BB2_31:
	.pragma "nounroll";
	ld.shared.u32 	%r37, [%r123+-12];
	cvt.s64.s32 	%rd12, %r37;
	mul.wide.s32 	%rd36, %r37, 4;
	add.s64 	%rd37, %rd7, %rd36;
	ld.global.f32 	%f69, [%rd37];
	add.s64 	%rd38, %rd6, %rd36;
	ld.global.f32 	%f70, [%rd38];
	add.s64 	%rd39, %rd5, %rd36;
	ld.global.f32 	%f71, [%rd39];
	sub.f32 	%f72, %f1, %f69;
	sub.f32 	%f73, %f2, %f70;
	mul.f32 	%f74, %f73, %f73;
	fma.rn.f32 	%f75, %f72, %f72, %f74;
	mul.f32 	%f76, %f71, %f71;
	setp.geu.f32 	%p23, %f75, %f76;
	@%p23 bra 	$L__BB2_33;
	shl.b64 	%rd40, %rd12, 2;
	add.s64 	%rd41, %rd4, %rd40;
	ld.global.f32 	%f77, [%rd41];
	mul.wide.s32 	%rd42, %r37, 4;
	add.s64 	%rd43, %rd3, %rd42;
	ld.global.f32 	%f78, [%rd43];
	mov.f32 	%f79, 0f3F800000;
	sub.f32 	%f80, %f79, %f77;
	mul.f32 	%f81, %f192, %f80;
	fma.rn.f32 	%f192, %f77, %f78, %f81;
	add.s64 	%rd44, %rd2, %rd42;
	ld.global.f32 	%f82, [%rd44];
	mul.f32 	%f83, %f77, %f82;
	fma.rn.f32 	%f193, %f193, %f80, %f83;
	add.s64 	%rd45, %rd1, %rd42;
	ld.global.f32 	%f84, [%rd45];
	mul.f32 	%f85, %f77, %f84;
	fma.rn.f32 	%f194, %f194, %f80, %f85;
$L__BB2_33:
	ld.shared.u32 	%r38, [%r123+-8];
	cvt.s64.s32 	%rd13, %r38;
	mul.wide.s32 	%rd46, %r38, 4;
	add.s64 	%rd47, %rd7, %rd46;
	ld.global.f32 	%f86, [%rd47];
	add.s64 	%rd48, %rd6, %rd46;
	ld.global.f32 	%f87, [%rd48];
	add.s64 	%rd49, %rd5, %rd46;
	ld.global.f32 	%f88, [%rd49];
	sub.f32 	%f89, %f1, %f86;
	sub.f32 	%f90, %f2, %f87;
	mul.f32 	%f91, %f90, %f90;
	fma.rn.f32 	%f92, %f89, %f89, %f91;
	mul.f32 	%f93, %f88, %f88;
	setp.geu.f32 	%p24, %f92, %f93;
	@%p24 bra 	$L__BB2_35;
	shl.b64 	%rd50, %rd13, 2;
	add.s64 	%rd51, %rd4, %rd50;
	ld.global.f32 	%f94, [%rd51];
	mul.wide.s32 	%rd52, %r38, 4;
	add.s64 	%rd53, %rd3, %rd52;
	ld.global.f32 	%f95, [%rd53];
	mov.f32 	%f96, 0f3F800000;
	sub.f32 	%f97, %f96, %f94;
	mul.f32 	%f98, %f192, %f97;
	fma.rn.f32 	%f192, %f94, %f95, %f98;
	add.s64 	%rd54, %rd2, %rd52;
	ld.global.f32 	%f99, [%rd54];
	mul.f32 	%f100, %f94, %f99;
	fma.rn.f32 	%f193, %f193, %f97, %f100;
	add.s64 	%rd55, %rd1, %rd52;
	ld.global.f32 	%f101, [%rd55];
	mul.f32 	%f102, %f94, %f101;
	fma.rn.f32 	%f194, %f194, %f97, %f102;
$L__BB2_35:
	ld.shared.u32 	%r39, [%r123+-4];
	cvt.s64.s32 	%rd14, %r39;
	mul.wide.s32 	%rd56, %r39, 4;
	add.s64 	%rd57, %rd7, %rd56;
	ld.global.f32 	%f103, [%rd57];
	add.s64 	%rd58, %rd6, %rd56;
	ld.global.f32 	%f104, [%rd58];
	add.s64 	%rd59, %rd5, %rd56;
	ld.global.f32 	%f105, [%rd59];
	sub.f32 	%f106, %f1, %f103;
	sub.f32 	%f107, %f2, %f104;
	mul.f32 	%f108, %f107, %f107;
	fma.rn.f32 	%f109, %f106, %f106, %f108;
	mul.f32 	%f110, %f105, %f105;
	setp.geu.f32 	%p25, %f109, %f110;
	@%p25 bra 	$L__BB2_37;
	shl.b64 	%rd60, %rd14, 2;
	add.s64 	%rd61, %rd4, %rd60;
	ld.global.f32 	%f111, [%rd61];
	mul.wide.s32 	%rd62, %r39, 4;
	add.s64 	%rd63, %rd3, %rd62;
	ld.global.f32 	%f112, [%rd63];
	mov.f32 	%f113, 0f3F800000;
	sub.f32 	%f114, %f113, %f111;
	mul.f32 	%f115, %f192, %f114;
	fma.rn.f32 	%f192, %f111, %f112, %f115;
	add.s64 	%rd64, %rd2, %rd62;
	ld.global.f32 	%f116, [%rd64];
	mul.f32 	%f117, %f111, %f116;
	fma.rn.f32 	%f193, %f193, %f114, %f117;
	add.s64 	%rd65, %rd1, %rd62;
	ld.global.f32 	%f118, [%rd65];
	mul.f32 	%f119, %f111, %f118;
	fma.rn.f32 	%f194, %f194, %f114, %f119;
$L__BB2_37:
	ld.shared.u32 	%r40, [%r123];
	cvt.s64.s32 	%rd15, %r40;
	mul.wide.s32 	%rd66, %r40, 4;
	add.s64 	%rd67, %rd7, %rd66;
	ld.global.f32 	%f120, [%rd67];
	add.s64 	%rd68, %rd6, %rd66;
	ld.global.f32 	%f121, [%rd68];
	add.s64 	%rd69, %rd5, %rd66;
	ld.global.f32 	%f122, [%rd69];
	sub.f32 	%f123, %f1, %f120;
	sub.f32 	%f124, %f2, %f121;
	mul.f32 	%f125, %f124, %f124;
	fma.rn.f32 	%f126, %f123, %f123, %f125;
	mul.f32 	%f127, %f122, %f122;
	setp.geu.f32 	%p26, %f126, %f127;
	@%p26 bra 	$L__BB2_39;
	shl.b64 	%rd70, %rd15, 2;
	add.s64 	%rd71, %rd4, %rd70;
	ld.global.f32 	%f128, [%rd71];
	mul.wide.s32 	%rd72, %r40, 4;
	add.s64 	%rd73, %rd3, %rd72;
	ld.global.f32 	%f129, [%rd73];
	mov.f32 	%f130, 0f3F800000;
	sub.f32 	%f131, %f130, %f128;
	mul.f32 	%f132, %f192, %f131;
	fma.rn.f32 	%f192, %f128, %f129, %f132;
	add.s64 	%rd74, %rd2, %rd72;
	ld.global.f32 	%f133, [%rd74];
	mul.f32 	%f134, %f128, %f133;
	fma.rn.f32 	%f193, %f193, %f131, %f134;
	add.s64 	%rd75, %rd1, %rd72;
	ld.global.f32 	%f135, [%rd75];
	mul.f32 	%f136, %f128, %f135;
	fma.rn.f32 	%f194, %f194, %f131, %f136;
$L__BB2_39:
	add.s32 	%r124, %r124, 4;
	add.s32 	%r123, %r123, 16;
	setp.ne.s32 	%p27, %r124, 0;
	@%p27 bra 	$L__BB2_31;
$L__BB2_40:
	setp.eq.s32 	%p28, %r32, 0;
	@%p28 bra 	$L__BB2_50;
	setp.eq.s32 	%p29, %r32, 1;
	@%p29 bra 	$L__BB2_47;
	shl.b32 	%r109, %r126, 2;
	mov.u32 	%r110, _ZN11circles_gpu9shmem_rawE;
	add.s32 	%r111, %r110, %r109;
	add.s32 	%r44, %r111, 4096;
	ld.shared.u32 	%r45, [%r111+4096];
	cvt.s64.s32 	%rd16, %r45;
	mul.wide.s32 	%rd76, %r45, 4;
	add.s64 	%rd77, %rd7, %rd76;
	ld.global.f32 	%f138, [%rd77];
	add.s64 	%rd78, %rd6, %rd76;
	ld.global.f32 	%f139, [%rd78];
	add.s64 	%rd79, %rd5, %rd76;
	ld.global.f32 	%f140, [%rd79];
	sub.f32 	%f141, %f1, %f138;
	sub.f32 	%f142, %f2, %f139;
	mul.f32 	%f143, %f142, %f142;
	fma.rn.f32 	%f144, %f141, %f141, %f143;
	mul.f32 	%f145, %f140, %f140;
	setp.geu.f32 	%p30, %f144, %f145;
	@%p30 bra 	$L__BB2_44;
	shl.b64 	%rd80, %rd16, 2;
	add.s64 	%rd81, %rd4, %rd80;
	ld.global.f32 	%f146, [%rd81];
	mul.wide.s32 	%rd82, %r45, 4;
	add.s64 	%rd83, %rd3, %rd82;
	ld.global.f32 	%f147, [%rd83];
	mov.f32 	%f148, 0f3F800000;
	sub.f32 	%f149, %f148, %f146;
	mul.f32 	%f150, %f192, %f149;
	fma.rn.f32 	%f192, %f146, %f147, %f150;
	add.s64 	%rd84, %rd2, %rd82;
	ld.global.f32 	%f151, [%rd84];
	mul.f32 	%f152, %f146, %f151;
	fma.rn.f32 	%f193, %f193, %f149, %f152;
	add.s64 	%rd85, %rd1, %rd82;
	ld.global.f32 	%f153, [%rd85];
	mul.f32 	%f154, %f146, %f153;
	fma.rn.f32 	%f194, %f194, %f149, %f154;
$L__BB2_44:
	ld.shared.u32 	%r46, [%r44+4];
	cvt.s64.s32 	%rd17, %r46;
	mul.wide.s32 	%rd86, %r46, 4;
	add.s64 	%rd87, %rd7, %rd86;
	ld.global.f32 	%f155, [%rd87];
	add.s64 	%rd88, %rd6, %rd86;
	ld.global.f32 	%f156, [%rd88];
	add.s64 	%rd89, %rd5, %rd86;
	ld.global.f32 	%f157, [%rd89];
	sub.f32 	%f158, %f1, %f155;
	sub.f32 	%f159, %f2, %f156;
	mul.f32 	%f160, %f159, %f159;
	fma.rn.f32 	%f161, %f158, %f158, %f160;
	mul.f32 	%f162, %f157, %f157;
	setp.geu.f32 	%p31, %f161, %f162;
	@%p31 bra 	$L__BB2_46;
	shl.b64 	%rd90, %rd17, 2;
	add.s64 	%rd91, %rd4, %rd90;
	ld.global.f32 	%f163, [%rd91];
	mul.wide.s32 	%rd92, %r46, 4;
	add.s64 	%rd93, %rd3, %rd92;
	ld.global.f32 	%f164, [%rd93];
	mov.f32 	%f165, 0f3F800000;
	sub.f32 	%f166, %f165, %f163;
	mul.f32 	%f167, %f192, %f166;
	fma.rn.f32 	%f192, %f163, %f164, %f167;
	add.s64 	%rd94, %rd2, %rd92;
	ld.global.f32 	%f168, [%rd94];
	mul.f32 	%f169, %f163, %f168;
	fma.rn.f32 	%f193, %f193, %f166, %f169;
	add.s64 	%rd95, %rd1, %rd92;
	ld.global.f32 	%f170, [%rd95];
	mul.f32 	%f171, %f163, %f170;
	fma.rn.f32 	%f194, %f194, %f166, %f171;
$L__BB2_46:
	add.s32 	%r126, %r126, 2;
$L__BB2_47:
	and.b32  	%r112, %r24, 1;
	setp.eq.b32 	%p32, %r112, 1;
	not.pred 	%p33, %p32;
	@%p33 bra 	$L__BB2_50;
	shl.b32 	%r113, %r126, 2;
	mov.u32 	%r114, _ZN11circles_gpu9shmem_rawE;
	add.s32 	%r115, %r114, %r113;
	ld.shared.u32 	%r49, [%r115+4096];
	mul.wide.s32 	%rd96, %r49, 4;
	add.s64 	%rd97, %rd7, %rd96;
	ld.global.f32 	%f172, [%rd97];
	add.s64 	%rd98, %rd6, %rd96;
	ld.global.f32 	%f173, [%rd98];
	add.s64 	%rd99, %rd5, %rd96;
	ld.global.f32 	%f174, [%rd99];
	add.s64 	%rd18, %rd4, %rd96;
	sub.f32 	%f175, %f1, %f172;
	sub.f32 	%f176, %f2, %f173;
	mul.f32 	%f177, %f176, %f176;
	fma.rn.f32 	%f178, %f175, %f175, %f177;
	mul.f32 	%f179, %f174, %f174;
	setp.geu.f32 	%p34, %f178, %f179;
	@%p34 bra 	$L__BB2_50;
	ld.global.f32 	%f180, [%rd18];
	add.s64 	%rd101, %rd3, %rd96;
	ld.global.f32 	%f181, [%rd101];
	mov.f32 	%f182, 0f3F800000;
	sub.f32 	%f183, %f182, %f180;
	mul.f32 	%f184, %f192, %f183;
	fma.rn.f32 	%f192, %f180, %f181, %f184;
	add.s64 	%rd102, %rd2, %rd96;
	ld.global.f32 	%f185, [%rd102];
	mul.f32 	%f186, %f180, %f185;
	fma.rn.f32 	%f193, %f193, %f183, %f186;
	add.s64 	%rd103, %rd1, %rd96;
	ld.global.f32 	%f187, [%rd103];
	mul.f32 	%f188, %f180, %f187;
	fma.rn.f32 	%f194, %f194, %f183, %f188;
$L__BB2_50:
	st.global.f32 	[%rd9], %f192;
	st.global.f32 	[%rd10], %f193;
	st.global.f32 	[%rd11], %f194;
$L__BB2_51:
	ret;

}
	// .globl	_ZN11circles_gpu18upstream_reductionEiPjS0_
.visible .entry _ZN11circles_gpu18upstream_reductionEiPjS0_(
	.param .u32 _ZN11circles_gpu18upstream_reductionEiPjS0__param_0,
	.param .u64 .ptr .align 1 _ZN11circles_gpu18upstream_reductionEiPjS0__param_1,
	.param .u64 .ptr .align 1 _ZN11circles_gpu18upstream_reductionEiPjS0__param_2
)
{
	.reg .pred 	%p<9>;
	.reg .b32 	%r<49>;
	.reg .b64 	%rd<9>;

	ld.param.u32 	%r19, [_ZN11circles_gpu18upstream_reductionEiPjS0__param_0];
	ld.param.u64 	%rd3, [_ZN11circles_gpu18upstream_reductionEiPjS0__param_1];
	ld.param.u64 	%rd2, [_ZN11circles_gpu18upstream_reductionEiPjS0__param_2];
	cvta.to.global.u64 	%rd4, %rd3;
	mov.u32 	%r1, %tid.x;
	mov.u32 	%r2, %ntid.x;
	mov.u32 	%r3, %ctaid.x;
	mul.lo.s32 	%r21, %r2, %r3;
	shl.b32 	%r22, %r21, 2;
	shl.b32 	%r23, %r1, 2;
	add.s32 	%r4, %r22, %r23;
	setp.ge.s32 	%p1, %r4, %r19;
	mul.wide.s32 	%rd5, %r4, 4;
	add.s64 	%rd1, %rd4, %rd5;
	mov.b32 	%r43, 0;
	@%p1 bra 	$L__BB3_2;
	ld.global.u32 	%r43, [%rd1];
$L__BB3_2:
	add.s32 	%r25, %r4, 1;
	setp.ge.s32 	%p2, %r25, %r19;
	mov.b32 	%r44, 0;
	@%p2 bra 	$L__BB3_4;
	ld.global.u32 	%r44, [%rd1+4];
$L__BB3_4:
	add.s32 	%r27, %r4, 2;
	setp.ge.s32 	%p3, %r27, %r19;
	mov.b32 	%r45, 0;
	@%p3 bra 	$L__BB3_6;
	ld.global.u32 	%r45, [%rd1+8];
$L__BB3_6:
	add.s32 	%r29, %r4, 3;
	setp.ge.s32 	%p4, %r29, %r19;
	mov.b32 	%r46, 0;
	@%p4 bra 	$L__BB3_8;
	ld.global.u32 	%r46, [%rd1+12];
$L__BB3_8:
	add.s32 	%r30, %r44, %r43;
	add.s32 	%r31, %r45, %r30;
	add.s32 	%r32, %r46, %r31;
	mov.u32 	%r34, _ZN11circles_gpu9shmem_rawE;
	add.s32 	%r13, %r34, %r23;
	st.shared.u32 	[%r13], %r32;
	setp.lt.u32 	%p5, %r2, 2;
	@%p5 bra 	$L__BB3_13;
	mov.b32 	%r47, 1;
$L__BB3_10:
	bar.sync 	0;
	ld.shared.u32 	%r48, [%r13];
	setp.lt.s32 	%p6, %r1, %r47;
	@%p6 bra 	$L__BB3_12;
	sub.s32 	%r36, %r1, %r47;
	shl.b32 	%r37, %r36, 2;
	add.s32 	%r39, %r34, %r37;
	ld.shared.u32 	%r40, [%r39];
	add.s32 	%r48, %r40, %r48;
$L__BB3_12:
	bar.sync 	0;
	st.shared.u32 	[%r13], %r48;
	shl.b32 	%r47, %r47, 1;
	setp.lt.s32 	%p7, %r47, %r2;
	@%p7 bra 	$L__BB3_10;
$L__BB3_13:
	bar.sync 	0;
	add.s32 	%r41, %r2, -1;
	setp.ne.s32 	%p8, %r1, %r41;
	@%p8 bra 	$L__BB3_15;
	ld.shared.u32 	%r42, [%r13];
	cvta.to.global.u64 	%rd6, %rd2;
	mul.wide.u32 	%rd7, %r3, 4;
	add.s64 	%rd8, %rd6, %rd7;
	st.global.u32 	[%rd8], %r42;
$L__BB3_15:
	ret;

}
	// .globl	_ZN11circles_gpu10spine_scanEPj
.visible .entry _ZN11circles_gpu10spine_scanEPj(
	.param .u64 .ptr .align 1 _ZN11circles_gpu10spine_scanEPj_param_0
)
{
	.reg .pred 	%p<5>;
	.reg .b32 	%r<34>;
	.reg .b64 	%rd<5>;

	ld.param.u64 	%rd2, [_ZN11circles_gpu10spine_scanEPj_param_0];
	cvta.to.global.u64 	%rd3, %rd2;
	mov.u32 	%r1, %ntid.x;
	mov.u32 	%r2, %tid.x;
	shl.b32 	%r15, %r2, 2;
	mul.wide.u32 	%rd4, %r15, 4;
	add.s64 	%rd1, %rd3, %rd4;
	ld.global.u32 	%r3, [%rd1];
	ld.global.u32 	%r4, [%rd1+4];
	ld.global.u32 	%r5, [%rd1+8];
	ld.global.u32 	%r6, [%rd1+12];
	add.s32 	%r16, %r4, %r3;
	add.s32 	%r17, %r5, %r16;
	add.s32 	%r18, %r6, %r17;
	mov.u32 	%r19, _ZN11circles_gpu9shmem_rawE;
	add.s32 	%r7, %r19, %r15;
	st.shared.u32 	[%r7], %r18;
	setp.lt.u32 	%p1, %r1, 2;
	@%p1 bra 	$L__BB4_5;
	mov.b32 	%r31, 1;
$L__BB4_2:
	bar.sync 	0;
	ld.shared.u32 	%r32, [%r7];
	setp.lt.s32 	%p2, %r2, %r31;
	@%p2 bra 	$L__BB4_4;
	sub.s32 	%r21, %r2, %r31;
	shl.b32 	%r22, %r21, 2;
	add.s32 	%r24, %r19, %r22;
	ld.shared.u32 	%r25, [%r24];
	add.s32 	%r32, %r25, %r32;
$L__BB4_4:
	bar.sync 	0;
	st.shared.u32 	[%r7], %r32;
	shl.b32 	%r31, %r31, 1;
	setp.lt.s32 	%p3, %r31, %r1;
	@%p3 bra 	$L__BB4_2;
$L__BB4_5:
	bar.sync 	0;
	setp.eq.s32 	%p4, %r2, 0;
	mov.b32 	%r33, 0;
	@%p4 bra 	$L__BB4_7;
	ld.shared.u32 	%r33, [%r7+-4];
$L__BB4_7:
	add.s32 	%r27, %r3, %r33;
	add.s32 	%r28, %r27, %r4;
	add.s32 	%r29, %r28, %r5;
	add.s32 	%r30, %r29, %r6;
	st.global.u32 	[%rd1], %r27;
	st.global.u32 	[%rd1+4], %r28;
	st.global.u32 	[%rd1+8], %r29;
	st.global.u32 	[%rd1+12], %r30;
	ret;

}
	// .globl	_ZN11circles_gpu15downstream_scanEPjS0_
.visible .entry _ZN11circles_gpu15downstream_scanEPjS0_(
	.param .u64 .ptr .align 1 _ZN11circles_gpu15downstream_scanEPjS0__param_0,
	.param .u64 .ptr .align 1 _ZN11circles_gpu15downstream_scanEPjS0__param_1
)
{
	.reg .pred 	%p<6>;
	.reg .b32 	%r<44>;
	.reg .b64 	%rd<9>;

	ld.param.u64 	%rd3, [_ZN11circles_gpu15downstream_scanEPjS0__param_0];
	ld.param.u64 	%rd2, [_ZN11circles_gpu15downstream_scanEPjS0__param_1];
	cvta.to.global.u64 	%rd4, %rd3;
	mov.u32 	%r1, %ntid.x;
	mov.u32 	%r2, %ctaid.x;
	mul.lo.s32 	%r19, %r1, %r2;
	shl.b32 	%r20, %r19, 2;
	mov.u32 	%r3, %tid.x;
	shl.b32 	%r21, %r3, 2;
	add.s32 	%r22, %r20, %r21;
	mul.wide.s32 	%rd5, %r22, 4;
	add.s64 	%rd1, %rd4, %rd5;
	ld.global.u32 	%r4, [%rd1];
	ld.global.u32 	%r5, [%rd1+4];
	ld.global.u32 	%r6, [%rd1+8];
	ld.global.u32 	%r7, [%rd1+12];
	add.s32 	%r23, %r5, %r4;
	add.s32 	%r24, %r6, %r23;
	add.s32 	%r25, %r7, %r24;
	mov.u32 	%r26, _ZN11circles_gpu9shmem_rawE;
	add.s32 	%r8, %r26, %r21;
	st.shared.u32 	[%r8], %r25;
	setp.lt.u32 	%p1, %r1, 2;
	@%p1 bra 	$L__BB5_5;
	mov.b32 	%r40, 1;
$L__BB5_2:
	bar.sync 	0;
	ld.shared.u32 	%r41, [%r8];
	setp.lt.s32 	%p2, %r3, %r40;
	@%p2 bra 	$L__BB5_4;
	sub.s32 	%r28, %r3, %r40;
	shl.b32 	%r29, %r28, 2;
	add.s32 	%r31, %r26, %r29;
	ld.shared.u32 	%r32, [%r31];
	add.s32 	%r41, %r32, %r41;
$L__BB5_4:
	bar.sync 	0;
	st.shared.u32 	[%r8], %r41;
	shl.b32 	%r40, %r40, 1;
	setp.lt.s32 	%p3, %r40, %r1;
	@%p3 bra 	$L__BB5_2;
$L__BB5_5:
	bar.sync 	0;
	setp.eq.s32 	%p4, %r3, 0;
	mov.b32 	%r42, 0;
	@%p4 bra 	$L__BB5_7;
	ld.shared.u32 	%r42, [%r8+-4];
$L__BB5_7:
	add.s32 	%r16, %r4, %r42;
	setp.eq.s32 	%p5, %r2, 0;
	mov.b32 	%r43, 0;
	@%p5 bra 	$L__BB5_9;
	add.s32 	%r35, %r2, -1;
	cvta.to.global.u64 	%rd6, %rd2;
	mul.wide.u32 	%rd7, %r35, 4;
	add.s64 	%rd8, %rd6, %rd7;
	ld.global.u32 	%r43, [%rd8];
$L__BB5_9:
	add.s32 	%r36, %r16, %r43;
	add.s32 	%r37, %r36, %r5;
	add.s32 	%r38, %r37, %r6;
	add.s32 	%r39, %r38, %r7;
	st.global.u32 	[%rd1], %r36;
	st.global.u32 	[%rd1+4], %r37;
	st.global.u32 	[%rd1+8], %r38;
	st.global.u32 	[%rd1+12], %r39;
	ret;

}
	// .globl	_ZN11circles_gpu23build_circle_tile_pairsEiiiPjS0_S0_PKfS2_S2_
.visible .entry _ZN11circles_gpu23build_circle_tile_pairsEiiiPjS0_S0_PKfS2_S2_(
	.param .u32 _ZN11circles_gpu23build_circle_tile_pairsEiiiPjS0_S0_PKfS2_S2__param_0,
	.param .u32 _ZN11circles_gpu23build_circle_tile_pairsEiiiPjS0_S0_PKfS2_S2__param_1,
	.param .u32 _ZN11circles_gpu23build_circle_tile_pairsEiiiPjS0_S0_PKfS2_S2__param_2,
	.param .u64 .ptr .align 1 _ZN11circles_gpu23build_circle_tile_pairsEiiiPjS0_S0_PKfS2_S2__param_3,
	.param .u64 .ptr .align 1 _ZN11circles_gpu23build_circle_tile_pairsEiiiPjS0_S0_PKfS2_S2__param_4,
	.param .u64 .ptr .align 1 _ZN11circles_gpu23build_circle_tile_pairsEiiiPjS0_S0_PKfS2_S2__param_5,
	.param .u64 .ptr .align 1 _ZN11circles_gpu23build_circle_tile_pairsEiiiPjS0_S0_PKfS2_S2__param_6,
	.param .u64 .ptr .align 1 _ZN11circles_gpu23build_circle_tile_pairsEiiiPjS0_S0_PKfS2_S2__param_7,
	.param .u64 .ptr .align 1 _ZN11circles_gpu23build_circle_tile_pairsEiiiPjS0_S0_PKfS2_S2__param_8
)
{
	.reg .pred 	%p<13>;
	.reg .b32 	%r<107>;
	.reg .b32 	%f<12>;
	.reg .b64 	%rd<33>;

	ld.param.u32 	%r46, [_ZN11circles_gpu23build_circle_tile_pairsEiiiPjS0_S0_PKfS2_S2__param_0];
	ld.param.u32 	%r47, [_ZN11circles_gpu23build_circle_tile_pairsEiiiPjS0_S0_PKfS2_S2__param_1];
	ld.param.u32 	%r48, [_ZN11circles_gpu23build_circle_tile_pairsEiiiPjS0_S0_PKfS2_S2__param_2];
	ld.param.u64 	%rd5, [_ZN11circles_gpu23build_circle_tile_pairsEiiiPjS0_S0_PKfS2_S2__param_3];
	ld.param.u64 	%rd9, [_ZN11circles_gpu23build_circle_tile_pairsEiiiPjS0_S0_PKfS2_S2__param_4];
	ld.param.u64 	%rd10, [_ZN11circles_gpu23build_circle_tile_pairsEiiiPjS0_S0_PKfS2_S2__param_5];
	ld.param.u64 	%rd6, [_ZN11circles_gpu23build_circle_tile_pairsEiiiPjS0_S0_PKfS2_S2__param_6];
	ld.param.u64 	%rd7, [_ZN11circles_gpu23build_circle_tile_pairsEiiiPjS0_S0_PKfS2_S2__param_7];
	ld.param.u64 	%rd8, [_ZN11circles_gpu23build_circle_tile_pairsEiiiPjS0_S0_PKfS2_S2__param_8];
	cvta.to.global.u64 	%rd1, %rd10;
	cvta.to.global.u64 	%rd2, %rd9;
	mov.u32 	%r49, %ctaid.x;
	mov.u32 	%r50, %ntid.x;
	mov.u32 	%r51, %tid.x;
	mad.lo.s32 	%r1, %r49, %r50, %r51;
	setp.ge.s32 	%p1, %r1, %r48;
	@%p1 bra 	$L__BB6_19;
	cvta.to.global.u64 	%rd11, %rd6;
	cvta.to.global.u64 	%rd12, %rd7;
	cvta.to.global.u64 	%rd13, %rd8;
	mul.wide.s32 	%rd14, %r1, 4;
	add.s64 	%rd15, %rd11, %rd14;
	ld.global.f32 	%f1, [%rd15];
	add.s64 	%rd16, %rd12, %rd14;
	ld.global.f32 	%f2, [%rd16];
	add.s64 	%rd17, %rd13, %rd14;
	ld.global.f32 	%f3, [%rd17];
	add.s32 	%r2, %r46, 31;
	sub.f32 	%f4, %f1, %f3;
	mul.f32 	%f5, %f4, 0f3D000000;
	cvt.rzi.s32.f32 	%r53, %f5;
	max.s32 	%r3, %r53, 0;
	add.f32 	%f6, %f1, %f3;
	mul.f32 	%f7, %f6, 0f3D000000;
	cvt.rzi.s32.f32 	%r54, %f7;
	add.s32 	%r55, %r46, -1;
	shr.s32 	%r56, %r55, 31;
	shr.u32 	%r57, %r56, 27;
	add.s32 	%r58, %r55, %r57;
	shr.s32 	%r59, %r58, 5;
	min.s32 	%r4, %r54, %r59;
	sub.f32 	%f8, %f2, %f3;
	mul.f32 	%f9, %f8, 0f3D000000;
	cvt.rzi.s32.f32 	%r60, %f9;
	max.s32 	%r91, %r60, 0;
	add.f32 	%f10, %f2, %f3;
	mul.f32 	%f11, %f10, 0f3D000000;
	cvt.rzi.s32.f32 	%r61, %f11;
	add.s32 	%r62, %r47, -1;
	shr.s32 	%r63, %r62, 31;
	shr.u32 	%r64, %r63, 27;
	add.s32 	%r65, %r62, %r64;
	shr.s32 	%r66, %r65, 5;
	min.s32 	%r6, %r61, %r66;
	setp.eq.s32 	%p2, %r1, 0;
	mov.b32 	%r106, 0;
	@%p2 bra 	$L__BB6_3;
	cvta.to.global.u64 	%rd18, %rd5;
	add.s64 	%rd20, %rd18, %rd14;
	ld.global.u32 	%r106, [%rd20+-4];
$L__BB6_3:
	setp.gt.s32 	%p3, %r91, %r6;
	@%p3 bra 	$L__BB6_19;
	max.s32 	%r67, %r4, %r3;
	sub.s32 	%r9, %r67, %r3;
	add.s32 	%r68, %r9, 1;
	and.b32  	%r10, %r68, 7;
	add.s32 	%r11, %r10, -1;
	and.b32  	%r12, %r68, 3;
	and.b32  	%r13, %r68, 1;
	and.b32  	%r69, %r68, -8;
	neg.s32 	%r14, %r69;
	add.s64 	%rd3, %rd2, 16;
	add.s64 	%rd4, %rd1, 16;
	shr.s32 	%r70, %r2, 31;
	shr.u32 	%r71, %r70, 27;
	add.s32 	%r72, %r2, %r71;
	shr.s32 	%r15, %r72, 5;
$L__BB6_5:
	mov.u32 	%r16, %r91;
	setp.gt.s32 	%p4, %r3, %r4;
	@%p4 bra 	$L__BB6_18;
	setp.lt.u32 	%p5, %r9, 7;
	mul.lo.s32 	%r18, %r16, %r15;
	mov.u32 	%r101, %r3;
	@%p5 bra 	$L__BB6_10;
	add.s32 	%r95, %r3, 3;
	add.s32 	%r94, %r3, %r18;
	mov.u32 	%r93, %r14;
$L__BB6_8:
	.pragma "nounroll";
	mul.wide.s32 	%rd21, %r106, 4;
	add.s64 	%rd22, %rd3, %rd21;
	add.s64 	%rd23, %rd4, %rd21;
	st.global.u32 	[%rd22+-16], %r1;
	st.global.u32 	[%rd23+-16], %r94;
	st.global.u32 	[%rd22+-12], %r1;
	add.s32 	%r74, %r94, 1;
	st.global.u32 	[%rd23+-12], %r74;
	st.global.u32 	[%rd22+-8], %r1;
	add.s32 	%r75, %r94, 2;
	st.global.u32 	[%rd23+-8], %r75;
	st.global.u32 	[%rd22+-4], %r1;
	add.s32 	%r76, %r94, 3;
	st.global.u32 	[%rd23+-4], %r76;
	st.global.u32 	[%rd22], %r1;
	add.s32 	%r77, %r94, 4;
	st.global.u32 	[%rd23], %r77;
	st.global.u32 	[%rd22+4], %r1;
	add.s32 	%r78, %r94, 5;
	st.global.u32 	[%rd23+4], %r78;
	st.global.u32 	[%rd22+8], %r1;
	add.s32 	%r79, %r94, 6;
	st.global.u32 	[%rd23+8], %r79;
	st.global.u32 	[%rd22+12], %r1;
	add.s32 	%r80, %r94, 7;
	st.global.u32 	[%rd23+12], %r80;
	add.s32 	%r106, %r106, 8;
	add.s32 	%r95, %r95, 8;
	add.s32 	%r94, %r94, 8;
	add.s32 	%r93, %r93, 8;
	setp.ne.s32 	%p6, %r93, 0;
	@%p6 bra 	$L__BB6_8;
	add.s32 	%r101, %r95, -3;
$L__BB6_10:
	setp.eq.s32 	%p7, %r10, 0;
	@%p7 bra 	$L__BB6_18;
	setp.lt.u32 	%p8, %r11, 3;
	@%p8 bra 	$L__BB6_13;
	mul.wide.s32 	%rd24, %r106, 4;
	add.s64 	%rd25, %rd2, %rd24;
	st.global.u32 	[%rd25], %r1;
	add.s32 	%r82, %r101, %r18;
	add.s64 	%rd26, %rd1, %rd24;
	st.global.u32 	[%rd26], %r82;
	st.global.u32 	[%rd25+4], %r1;
	add.s32 	%r83, %r82, 1;
	st.global.u32 	[%rd26+4], %r83;
	st.global.u32 	[%rd25+8], %r1;
	add.s32 	%r84, %r82, 2;
	st.global.u32 	[%rd26+8], %r84;
	st.global.u32 	[%rd25+12], %r1;
	add.s32 	%r85, %r82, 3;
	st.global.u32 	[%rd26+12], %r85;
	add.s32 	%r106, %r106, 4;
	add.s32 	%r101, %r101, 4;
$L__BB6_13:
	setp.eq.s32 	%p9, %r12, 0;
	@%p9 bra 	$L__BB6_18;
	setp.eq.s32 	%p10, %r12, 1;
	@%p10 bra 	$L__BB6_16;
	mul.wide.s32 	%rd27, %r106, 4;
	add.s64 	%rd28, %rd2, %rd27;
	st.global.u32 	[%rd28], %r1;
	add.s32 	%r87, %r101, %r18;
	add.s64 	%rd29, %rd1, %rd27;
	st.global.u32 	[%rd29], %r87;
	st.global.u32 	[%rd28+4], %r1;
	add.s32 	%r88, %r87, 1;
	st.global.u32 	[%rd29+4], %r88;
	add.s32 	%r106, %r106, 2;
	add.s32 	%r101, %r101, 2;
$L__BB6_16:
	setp.eq.s32 	%p11, %r13, 0;
	@%p11 bra 	$L__BB6_18;
	mul.wide.s32 	%rd30, %r106, 4;
	add.s64 	%rd31, %rd2, %rd30;
	st.global.u32 	[%rd31], %r1;
	add.s32 	%r89, %r101, %r18;
	add.s64 	%rd32, %rd1, %rd30;
	st.global.u32 	[%rd32], %r89;
	add.s32 	%r106, %r106, 1;
$L__BB6_18:
	add.s32 	%r91, %r16, 1;
	setp.lt.s32 	%p12, %r16, %r6;
	@%p12 bra 	$L__BB6_5;
$L__BB6_19:
	ret;

}
	// .globl	_ZN11circles_gpu20count_circle_in_tileEiiPjS0_S0_
.visible .entry _ZN11circles_gpu20count_circle_in_tileEiiPjS0_S0_(
	.param .u32 _ZN11circles_gpu20count_circle_in_tileEiiPjS0_S0__param_0,
	.param .u32 _ZN11circles_gpu20count_circle_in_tileEiiPjS0_S0__param_1,
	.param .u64 .ptr .align 1 _ZN11circles_gpu20count_circle_in_tileEiiPjS0_S0__param_2,
	.param .u64 .ptr .align 1 _ZN11circles_gpu20count_circle_in_tileEiiPjS0_S0__param_3,
	.param .u64 .ptr .align 1 _ZN11circles_gpu20count_circle_in_tileEiiPjS0_S0__param_4
)
{
	.reg .pred 	%p<14>;
	.reg .b32 	%r<95>;
	.reg .b64 	%rd<21>;

	ld.param.u32 	%r28, [_ZN11circles_gpu20count_circle_in_tileEiiPjS0_S0__param_0];
	ld.param.u32 	%r29, [_ZN11circles_gpu20count_circle_in_tileEiiPjS0_S0__param_1];
	ld.param.u64 	%rd6, [_ZN11circles_gpu20count_circle_in_tileEiiPjS0_S0__param_3];
	ld.param.u64 	%rd7, [_ZN11circles_gpu20count_circle_in_tileEiiPjS0_S0__param_4];
	cvta.to.global.u64 	%rd1, %rd7;
	mov.u32 	%r94, %tid.x;
	mov.u32 	%r2, %ntid.x;
	setp.ge.s32 	%p1, %r94, %r29;
	@%p1 bra 	$L__BB7_7;
	add.s32 	%r30, %r94, %r2;
	max.u32 	%r31, %r29, %r30;
	setp.lt.u32 	%p2, %r30, %r29;
	selp.u32 	%r32, 1, 0, %p2;
	add.s32 	%r33, %r30, %r32;
	sub.s32 	%r34, %r31, %r33;
	div.u32 	%r35, %r34, %r2;
	add.s32 	%r3, %r35, %r32;
	and.b32  	%r36, %r3, 3;
	setp.eq.s32 	%p3, %r36, 3;
	mov.u32 	%r90, %r94;
	@%p3 bra 	$L__BB7_4;
	add.s32 	%r37, %r3, 1;
	and.b32  	%r38, %r37, 3;
	shl.b32 	%r39, %r94, 2;
	mov.u32 	%r40, _ZN11circles_gpu9shmem_rawE;
	add.s32 	%r88, %r40, %r39;
	shl.b32 	%r5, %r2, 2;
	neg.s32 	%r87, %r38;
	mad.lo.s32 	%r90, %r2, %r38, %r94;
$L__BB7_3:
	.pragma "nounroll";
	mov.b32 	%r41, 0;
	st.shared.u32 	[%r88], %r41;
	add.s32 	%r88, %r88, %r5;
	add.s32 	%r87, %r87, 1;
	setp.ne.s32 	%p4, %r87, 0;
	@%p4 bra 	$L__BB7_3;
$L__BB7_4:
	setp.lt.u32 	%p5, %r3, 3;
	@%p5 bra 	$L__BB7_7;
	mov.u32 	%r43, _ZN11circles_gpu9shmem_rawE;
	shl.b32 	%r46, %r2, 2;
$L__BB7_6:
	shl.b32 	%r42, %r90, 2;
	add.s32 	%r44, %r43, %r42;
	mov.b32 	%r45, 0;
	st.shared.u32 	[%r44], %r45;
	add.s32 	%r47, %r44, %r46;
	st.shared.u32 	[%r47], %r45;
	add.s32 	%r48, %r47, %r46;
	st.shared.u32 	[%r48], %r45;
	add.s32 	%r49, %r48, %r46;
	st.shared.u32 	[%r49], %r45;
	add.s32 	%r90, %r46, %r90;
	setp.lt.s32 	%p6, %r90, %r29;
	@%p6 bra 	$L__BB7_6;
$L__BB7_7:
	bar.sync 	0;
	mov.u32 	%r50, %ctaid.x;
	mad.lo.s32 	%r15, %r50, %r2, %r94;
	setp.le.s32 	%p7, %r28, %r15;
	@%p7 bra 	$L__BB7_9;
	cvta.to.global.u64 	%rd8, %rd6;
	mul.wide.s32 	%rd9, %r15, 4;
	add.s64 	%rd10, %rd8, %rd9;
	ld.global.u32 	%r51, [%rd10];
	shl.b32 	%r52, %r51, 2;
	mov.u32 	%r53, _ZN11circles_gpu9shmem_rawE;
	add.s32 	%r54, %r53, %r52;
	atom.shared.add.u32 	%r55, [%r54], 1;
$L__BB7_9:
	setp.ge.s32 	%p8, %r94, %r29;
	bar.sync 	0;
	@%p8 bra 	$L__BB7_16;
	add.s32 	%r56, %r94, %r2;
	max.u32 	%r57, %r29, %r56;
	setp.lt.u32 	%p9, %r56, %r29;
	selp.u32 	%r58, 1, 0, %p9;
	add.s32 	%r59, %r56, %r58;
	sub.s32 	%r60, %r57, %r59;
	div.u32 	%r61, %r60, %r2;
	add.s32 	%r16, %r61, %r58;
	and.b32  	%r62, %r16, 3;
	setp.eq.s32 	%p10, %r62, 3;
	@%p10 bra 	$L__BB7_13;
	add.s32 	%r63, %r16, 1;
	and.b32  	%r64, %r63, 3;
	shl.b32 	%r65, %r94, 2;
	mov.u32 	%r66, _ZN11circles_gpu9shmem_rawE;
	add.s32 	%r92, %r66, %r65;
	shl.b32 	%r18, %r2, 2;
	mul.wide.u32 	%rd11, %r94, 4;
	add.s64 	%rd20, %rd1, %rd11;
	mul.wide.u32 	%rd3, %r2, 4;
	neg.s32 	%r91, %r64;
	mad.lo.s32 	%r94, %r2, %r64, %r94;
$L__BB7_12:
	.pragma "nounroll";
	ld.shared.u32 	%r67, [%r92];
	atom.global.add.u32 	%r68, [%rd20], %r67;
	add.s32 	%r92, %r92, %r18;
	add.s64 	%rd20, %rd20, %rd3;
	add.s32 	%r91, %r91, 1;
	setp.ne.s32 	%p11, %r91, 0;
	@%p11 bra 	$L__BB7_12;
$L__BB7_13:
	setp.lt.u32 	%p12, %r16, 3;
	@%p12 bra 	$L__BB7_16;
	mov.u32 	%r70, _ZN11circles_gpu9shmem_rawE;
	shl.b32 	%r75, %r2, 2;
$L__BB7_15:
	mul.wide.u32 	%rd12, %r94, 4;
	add.s64 	%rd13, %rd1, %rd12;
	shl.b32 	%r69, %r94, 2;
	add.s32 	%r71, %r70, %r69;
	ld.shared.u32 	%r72, [%r71];
	atom.global.add.u32 	%r73, [%rd13], %r72;
	add.s32 	%r74, %r94, %r2;
	mul.wide.u32 	%rd14, %r74, 4;
	add.s64 	%rd15, %rd1, %rd14;
	add.s32 	%r76, %r71, %r75;
	ld.shared.u32 	%r77, [%r76];
	atom.global.add.u32 	%r78, [%rd15], %r77;
	add.s32 	%r79, %r74, %r2;
	mul.wide.u32 	%rd16, %r79, 4;
	add.s64 	%rd17, %rd1, %rd16;
	add.s32 	%r80, %r76, %r75;
	ld.shared.u32 	%r81, [%r80];
	atom.global.add.u32 	%r82, [%rd17], %r81;
	add.s32 	%r83, %r79, %r2;
	mul.wide.u32 	%rd18, %r83, 4;
	add.s64 	%rd19, %rd1, %rd18;
	add.s32 	%r84, %r80, %r75;
	ld.shared.u32 	%r85, [%r84];
	atom.global.add.u32 	%r86, [%rd19], %r85;
	add.s32 	%r94, %r83, %r2;
	setp.lt.s32 	%p13, %r94, %r29;
	@%p13 bra 	$L__BB7_15;
$L__BB7_16:
	ret;

}
	// .globl	_ZN11circles_gpu7reorderEiPKjS1_PjS2_S1_S1_
.visible .entry _ZN11circles_gpu7reorderEiPKjS1_PjS2_S1_S1_(
	.param .u32 _ZN11circles_gpu7reorderEiPKjS1_PjS2_S1_S1__param_0,
	.param .u64 .ptr .align 1 _ZN11circles_gpu7reorderEiPKjS1_PjS2_S1_S1__param_1,
	.param .u64 .ptr .align 1 _ZN11circles_gpu7reorderEiPKjS1_PjS2_S1_S1__param_2,
	.param .u64 .ptr .align 1 _ZN11circles_gpu7reorderEiPKjS1_PjS2_S1_S1__param_3,
	.param .u64 .ptr .align 1 _ZN11circles_gpu7reorderEiPKjS1_PjS2_S1_S1__param_4,
	.param .u64 .ptr .align 1 _ZN11circles_gpu7reorderEiPKjS1_PjS2_S1_S1__param_5,
	.param .u64 .ptr .align 1 _ZN11circles_gpu7reorderEiPKjS1_PjS2_S1_S1__param_6
)
{


	ret;

}
	// .globl	_ZN11circles_gpu14render_circlesEiiiPKfS1_S1_S1_S1_S1_S1_PfS2_S2_PjS3_S3_
.visible .entry _ZN11circles_gpu14render_circlesEiiiPKfS1_S1_S1_S1_S1_S1_PfS2_S2_PjS3_S3_(
	.param .u32 _ZN11circles_gpu14render_circlesEiiiPKfS1_S1_S1_S1_S1_S1_PfS2_S2_PjS3_S3__param_0,
	.param .u32 _ZN11circles_gpu14render_circlesEiiiPKfS1_S1_S1_S1_S1_S1_PfS2_S2_PjS3_S3__param_1,
	.param .u32 _ZN11circles_gpu14render_circlesEiiiPKfS1_S1_S1_S1_S1_S1_PfS2_S2_PjS3_S3__param_2,
	.param .u64 .ptr .align 1 _ZN11circles_gpu14render_circlesEiiiPKfS1_S1_S1_S1_S1_S1_PfS2_S2_PjS3_S3__param_3,
	.param .u64 .ptr .align 1 _ZN11circles_gpu14render_circlesEiiiPKfS1_S1_S1_S1_S1_S1_PfS2_S2_PjS3_S3__param_4,
	.param .u64 .ptr .align 1 _ZN11circles_gpu14render_circlesEiiiPKfS1_S1_S1_S1_S1_S1_PfS2_S2_PjS3_S3__param_5,
	.param .u64 .ptr .align 1 _ZN11circles_gpu14render_circlesEiiiPKfS1_S1_S1_S1_S1_S1_PfS2_S2_PjS3_S3__param_6,
	.param .u64 .ptr .align 1 _ZN11circles_gpu14render_circlesEiiiPKfS1_S1_S1_S1_S1_S1_PfS2_S2_PjS3_S3__param_7,
	.param .u64 .ptr .align 1 _ZN11circles_gpu14render_circlesEiiiPKfS1_S1_S1_S1_S1_S1_PfS2_S2_PjS3_S3__param_8,
	.param .u64 .ptr .align 1 _ZN11circles_gpu14render_circlesEiiiPKfS1_S1_S1_S1_S1_S1_PfS2_S2_PjS3_S3__param_9,
	.param .u64 .ptr .align 1 _ZN11circles_gpu14render_circlesEiiiPKfS1_S1_S1_S1_S1_S1_PfS2_S2_PjS3_S3__param_10,
	.param .u64 .ptr .align 1 _ZN11circles_gpu14render_circlesEiiiPKfS1_S1_S1_S1_S1_S1_PfS2_S2_PjS3_S3__param_11,
	.param .u64 .ptr .align 1 _ZN11circles_gpu14render_circlesEiiiPKfS1_S1_S1_S1_S1_S1_PfS2_S2_PjS3_S3__param_12,
	.param .u64 .ptr .align 1 _ZN11circles_gpu14render_circlesEiiiPKfS1_S1_S1_S1_S1_S1_PfS2_S2_PjS3_S3__param_13,
	.param .u64 .ptr .align 1 _ZN11circles_gpu14render_circlesEiiiPKfS1_S1_S1_S1_S1_S1_PfS2_S2_PjS3_S3__param_14,
	.param .u64 .ptr .align 1 _ZN11circles_gpu14render_circlesEiiiPKfS1_S1_S1_S1_S1_S1_PfS2_S2_PjS3_S3__param_15
)
{


	ret;

}


// ===== COMPILED SASS (sm_100) =====

	.target	sm_100

	.elftype	@"ET_EXEC"


//--------------------- .note.nv.tkinfo           --------------------------
	.section	.note.nv.tkinfo,"",@"SHT_NOTE"
	.sectionflags	@"SHF_NOTE_NV_TKINFO"
	.tkinfo
        /*0018*/ 	.word	0x00000002
        /*0030*/ 	.string	""
        /*0030*/ 	.string	"ptxas"
        /*0030*/ 	.string	"Cuda compilation tools, release 13.0, V13.0.88"
        /*0030*/ 	.string	"Build cuda_13.0.r13.0/compiler.36424714_0"
        /*0030*/ 	.string	"-arch sm_100 -m 64 "



//--------------------- .note.nv.cuinfo           --------------------------
	.section	.note.nv.cuinfo,"",@"SHT_NOTE"
	.sectionflags	@"SHF_NOTE_NV_CUINFO"
        /*0018*/ 	.short	0x0002
        /*001a*/ 	.short	0x0064
        /*001c*/ 	.short	0x0082
	.zero		2


//--------------------- .nv.info                  --------------------------
	.section	.nv.info,"",@"SHT_CUDA_INFO"
	.align	4


	//----- nvinfo : EIATTR_REGCOUNT
	.align		4
        /*0000*/ 	.byte	0x04, 0x2f
        /*0002*/ 	.short	(.L_1 - .L_0)
	.align		4
.L_0:
        /*0004*/ 	.word	index@(_ZN11circles_gpu16render_gpu_naiveEiiiPKfS1_S1_S1_S1_S1_S1_PfS2_S2_)
        /*0008*/ 	.word	0x00000026


	//----- nvinfo : EIATTR_FRAME_SIZE
	.align		4
.L_1:
        /*000c*/ 	.byte	0x04, 0x11
        /*000e*/ 	.short	(.L_3 - .L_2)
	.align		4
.L_2:
        /*0010*/ 	.word	index@(_ZN11circles_gpu16render_gpu_naiveEiiiPKfS1_S1_S1_S1_S1_S1_PfS2_S2_)
        /*0014*/ 	.word	0x00000000


	//----- nvinfo : EIATTR_REGCOUNT
	.align		4
.L_3:
        /*0018*/ 	.byte	0x04, 0x2f
        /*001a*/ 	.short	(.L_5 - .L_4)
	.align		4
.L_4:
        /*001c*/ 	.word	index@(_ZN11circles_gpu17compute_tile_maskEiiiiiPKfS1_S1_Pa)
        /*0020*/ 	.word	0x00000020


	//----- nvinfo : EIATTR_FRAME_SIZE
	.align		4
.L_5:
        /*0024*/ 	.byte	0x04, 0x11
        /*0026*/ 	.short	(.L_7 - .L_6)
	.align		4
.L_6:
        /*0028*/ 	.word	index@(_ZN11circles_gpu17compute_tile_maskEiiiiiPKfS1_S1_Pa)
        /*002c*/ 	.word	0x00000000


	//----- nvinfo : EIATTR_REGCOUNT
	.align		4
.L_7:
        /*0030*/ 	.byte	0x04, 0x2f
        /*0032*/ 	.short	(.L_9 - .L_8)
	.align		4
.L_8:
        /*0034*/ 	.word	index@(_ZN11circles_gpu20tile_scan_and_renderEiiiPaPKfS2_S2_S2_S2_S2_S2_PfS3_S3_)
        /*0038*/ 	.word	0x00000020


	//----- nvinfo : EIATTR_FRAME_SIZE
	.align		4
.L_9:
        /*003c*/ 	.byte	0x04, 0x11
        /*003e*/ 	.short	(.L_11 - .L_10)
	.align		4
.L_10:
        /*0040*/ 	.word	index@(_ZN11circles_gpu20tile_scan_and_renderEiiiPaPKfS2_S2_S2_S2_S2_S2_PfS3_S3_)
        /*0044*/ 	.word	0x00000000


	//----- nvinfo : EIATTR_REGCOUNT
	.align		4
.L_11:
        /*0048*/ 	.byte	0x04, 0x2f
        /*004a*/ 	.short	(.L_13 - .L_12)
	.align		4
.L_12:
        /*004c*/ 	.word	index@(_ZN11circles_gpu18upstream_reductionEiPjS0_)
        /*0050*/ 	.word	0x0000000c


	//----- nvinfo : EIATTR_FRAME_SIZE
	.align		4
.L_13:
        /*0054*/ 	.byte	0x04, 0x11
        /*0056*/ 	.short	(.L_15 - .L_14)
	.align		4
.L_14:
        /*0058*/ 	.word	index@(_ZN11circles_gpu18upstream_reductionEiPjS0_)
        /*005c*/ 	.word	0x00000000


	//----- nvinfo : EIATTR_REGCOUNT
	.align		4
.L_15:
        /*0060*/ 	.byte	0x04, 0x2f
        /*0062*/ 	.short	(.L_17 - .L_16)
	.align		4
.L_16:
        /*0064*/ 	.word	index@(_ZN11circles_gpu10spine_scanEPj)
        /*0068*/ 	.word	0x00000010


	//----- nvinfo : EIATTR_FRAME_SIZE
	.align		4
.L_17:
        /*006c*/ 	.byte	0x04, 0x11
        /*006e*/ 	.short	(.L_19 - .L_18)
	.align		4
.L_18:
        /*0070*/ 	.word	index@(_ZN11circles_gpu10spine_scanEPj)
        /*0074*/ 	.word	0x00000000


	//----- nvinfo : EIATTR_REGCOUNT
	.align		4
.L_19:
        /*0078*/ 	.byte	0x04, 0x2f
        /*007a*/ 	.short	(.L_21 - .L_20)
	.align		4
.L_20:
        /*007c*/ 	.word	index@(_ZN11circles_gpu15downstream_scanEPjS0_)
        /*0080*/ 	.word	0x00000012


	//----- nvinfo : EIATTR_FRAME_SIZE
	.align		4
.L_21:
        /*0084*/ 	.byte	0x04, 0x11
        /*0086*/ 	.short	(.L_23 - .L_22)
	.align		4
.L_22:
        /*0088*/ 	.word	index@(_ZN11circles_gpu15downstream_scanEPjS0_)
        /*008c*/ 	.word	0x00000000


	//----- nvinfo : EIATTR_REGCOUNT
	.align		4
.L_23:
        /*0090*/ 	.byte	0x04, 0x2f
        /*0092*/ 	.short	(.L_25 - .L_24)
	.align		4
.L_24:
        /*0094*/ 	.word	index@(_ZN11circles_gpu23build_circle_tile_pairsEiiiPjS0_S0_PKfS2_S2_)
        /*0098*/ 	.word	0x00000020


	//----- nvinfo : EIATTR_FRAME_SIZE
	.align		4
.L_25:
        /*009c*/ 	.byte	0x04, 0x11
        /*009e*/ 	.short	(.L_27 - .L_26)
	.align		4
.L_26:
        /*00a0*/ 	.word	index@(_ZN11circles_gpu23build_circle_tile_pairsEiiiPjS0_S0_PKfS2_S2_)
        /*00a4*/ 	.word	0x00000000


	//----- nvinfo : EIATTR_REGCOUNT
	.align		4
.L_27:
        /*00a8*/ 	.byte	0x04, 0x2f
        /*00aa*/ 	.short	(.L_29 - .L_28)
	.align		4
.L_28:
        /*00ac*/ 	.word	index@(_ZN11circles_gpu20count_circle_in_tileEiiPjS0_S0_)
        /*00b0*/ 	.word	0x0000001a


	//----- nvinfo : EIATTR_FRAME_SIZE
	.align		4
.L_29:
        /*00b4*/ 	.byte	0x04, 0x11
        /*00b6*/ 	.short	(.L_31 - .L_30)
	.align		4
.L_30:
        /*00b8*/ 	.word	index@(_ZN11circles_gpu20count_circle_in_tileEiiPjS0_S0_)
        /*00bc*/ 	.word	0x00000000


	//----- nvinfo : EIATTR_REGCOUNT
	.align		4
.L_31:
        /*00c0*/ 	.byte	0x04, 0x2f
        /*00c2*/ 	.short	(.L_33 - .L_32)
	.align		4
.L_32:
        /*00c4*/ 	.word	index@(_ZN11circles_gpu7reorderEiPKjS1_PjS2_S1_S1_)
        /*00c8*/ 	.word	0x00000004


	//----- nvinfo : EIATTR_FRAME_SIZE
	.align		4
.L_33:
        /*00cc*/ 	.byte	0x04, 0x11
        /*00ce*/ 	.short	(.L_35 - .L_34)
	.align		4
.L_34:
        /*00d0*/ 	.word	index@(_ZN11circles_gpu7reorderEiPKjS1_PjS2_S1_S1_)
        /*00d4*/ 	.word	0x00000000


	//----- nvinfo : EIATTR_REGCOUNT
	.align		4
.L_35:
        /*00d8*/ 	.byte	0x04, 0x2f
        /*00da*/ 	.short	(.L_37 - .L_36)
	.align		4
.L_36:
        /*00dc*/ 	.word	index@(_ZN11circles_gpu14render_circlesEiiiPKfS1_S1_S1_S1_S1_S1_PfS2_S2_PjS3_S3_)
        /*00e0*/ 	.word	0x00000004


	//----- nvinfo : EIATTR_FRAME_SIZE
	.align		4
.L_37:
        /*00e4*/ 	.byte	0x04, 0x11
        /*00e6*/ 	.short	(.L_39 - .L_38)
	.align		4
.L_38:
        /*00e8*/ 	.word	index@(_ZN11circles_gpu14render_circlesEiiiPKfS1_S1_S1_S1_S1_S1_PfS2_S2_PjS3_S3_)
        /*00ec*/ 	.word	0x00000000


	//----- nvinfo : EIATTR_MIN_STACK_SIZE
	.align		4
.L_39:
        /*00f0*/ 	.byte	0x04, 0x12
        /*00f2*/ 	.short	(.L_41 - .L_40)
	.align		4
.L_40:
        /*00f4*/ 	.word	index@(_ZN11circles_gpu14render_circlesEiiiPKfS1_S1_S1_S1_S1_S1_PfS2_S2_PjS3_S3_)
        /*00f8*/ 	.word	0x00000000


	//----- nvinfo : EIATTR_MIN_STACK_SIZE
	.align		4
.L_41:
        /*00fc*/ 	.byte	0x04, 0x12
        /*00fe*/ 	.short	(.L_43 - .L_42)
	.align		4
.L_42:
        /*0100*/ 	.word	index@(_ZN11circles_gpu7reorderEiPKjS1_PjS2_S1_S1_)
        /*0104*/ 	.word	0x00000000


	//----- nvinfo : EIATTR_MIN_STACK_SIZE
	.align		4
.L_43:
        /*0108*/ 	.byte	0x04, 0x12
        /*010a*/ 	.short	(.L_45 - .L_44)
	.align		4
.L_44:
        /*010c*/ 	.word	index@(_ZN11circles_gpu20count_circle_in_tileEiiPjS0_S0_)
        /*0110*/ 	.word	0x00000000


	//----- nvinfo : EIATTR_MIN_STACK_SIZE
	.align		4
.L_45:
        /*0114*/ 	.byte	0x04, 0x12
        /*0116*/ 	.short	(.L_47 - .L_46)
	.align		4
.L_46:
        /*0118*/ 	.word	index@(_ZN11circles_gpu23build_circle_tile_pairsEiiiPjS0_S0_PKfS2_S2_)
        /*011c*/ 	.word	0x00000000


	//----- nvinfo : EIATTR_MIN_STACK_SIZE
	.align		4
.L_47:
        /*0120*/ 	.byte	0x04, 0x12
        /*0122*/ 	.short	(.L_49 - .L_48)
	.align		4
.L_48:
        /*0124*/ 	.word	index@(_ZN11circles_gpu15downstream_scanEPjS0_)
        /*0128*/ 	.word	0x00000000


	//----- nvinfo : EIATTR_MIN_STACK_SIZE
	.align		4
.L_49:
        /*012c*/ 	.byte	0x04, 0x12
        /*012e*/ 	.short	(.L_51 - .L_50)
	.align		4
.L_50:
        /*0130*/ 	.word	index@(_ZN11circles_gpu10spine_scanEPj)
        /*0134*/ 	.word	0x00000000


	//----- nvinfo : EIATTR_MIN_STACK_SIZE
	.align		4
.L_51:
        /*0138*/ 	.byte	0x04, 0x12
        /*013a*/ 	.short	(.L_53 - .L_52)
	.align		4
.L_52:
        /*013c*/ 	.word	index@(_ZN11circles_gpu18upstream_reductionEiPjS0_)
        /*0140*/ 	.word	0x00000000


	//----- nvinfo : EIATTR_MIN_STACK_SIZE
	.align		4
.L_53:
        /*0144*/ 	.byte	0x04, 0x12
        /*0146*/ 	.short	(.L_55 - .L_54)
	.align		4
.L_54:
        /*0148*/ 	.word	index@(_ZN11circles_gpu20tile_scan_and_renderEiiiPaPKfS2_S2_S2_S2_S2_S2_PfS3_S3_)
        /*014c*/ 	.word	0x00000000


	//----- nvinfo : EIATTR_MIN_STACK_SIZE
	.align		4
.L_55:
        /*0150*/ 	.byte	0x04, 0x12
        /*0152*/ 	.short	(.L_57 - .L_56)
	.align		4
.L_56:
        /*0154*/ 	.word	index@(_ZN11circles_gpu17compute_tile_maskEiiiiiPKfS1_S1_Pa)
        /*0158*/ 	.word	0x00000000


	//----- nvinfo : EIATTR_MIN_STACK_SIZE
	.align		4
.L_57:
        /*015c*/ 	.byte	0x04, 0x12
        /*015e*/ 	.short	(.L_59 - .L_58)
	.align		4
.L_58:
        /*0160*/ 	.word	index@(_ZN11circles_gpu16render_gpu_naiveEiiiPKfS1_S1_S1_S1_S1_S1_PfS2_S2_)
        /*0164*/ 	.word	0x00000000
.L_59:


//--------------------- .nv.compat                --------------------------
	.section	.nv.compat,"",@"SHT_CUDA_COMPAT_INFO"
	.align	4
        /*0000*/ 	.byte	0x02, 0x09, 0x00, 0x00, 0x02, 0x02, 0x01, 0x00, 0x02, 0x05, 0x05, 0x00, 0x03, 0x07, 0x01, 0x01
        /*0010*/ 	.byte	0x02, 0x03, 0x00, 0x00, 0x02, 0x06, 0x01, 0x00, 0x04, 0x0b, 0x08, 0x00, 0x09, 0x00, 0x00, 0x00
        /*0020*/ 	.byte	0x00, 0x00, 0x00, 0x00


//--------------------- .nv.info._ZN11circles_gpu14render_circlesEiiiPKfS1_S1_S1_S1_S1_S1_PfS2_S2_PjS3_S3_ --------------------------
	.section	.nv.info._ZN11circles_gpu14render_circlesEiiiPKfS1_S1_S1_S1_S1_S1_PfS2_S2_PjS3_S3_,"",@"SHT_CUDA_INFO"
	.sectionflags	@""
	.align	4


	//----- nvinfo : EIATTR_CUDA_API_VERSION
	.align		4
        /*0000*/ 	.byte	0x04, 0x37
        /*0002*/ 	.short	(.L_61 - .L_60)
.L_60:
        /*0004*/ 	.word	0x00000082


	//----- nvinfo : EIATTR_KPARAM_INFO
	.align		4
.L_61:
        /*0008*/ 	.byte	0x04, 0x17
        /*000a*/ 	.short	(.L_63 - .L_62)
.L_62:
        /*000c*/ 	.word	0x00000000
        /*0010*/ 	.short	0x000f
        /*0012*/ 	.short	0x0070
        /*0014*/ 	.byte	0x00, 0xf5, 0x21, 0x00


	//----- nvinfo : EIATTR_KPARAM_INFO
	.align		4
.L_63:
        /*0018*/ 	.byte	0x04, 0x17
        /*001a*/ 	.short	(.L_65 - .L_64)
.L_64:
        /*001c*/ 	.word	0x00000000
        /*0020*/ 	.short	0x000e
        /*0022*/ 	.short	0x0068
        /*0024*/ 	.byte	0x00, 0xf5, 0x21, 0x00


	//----- nvinfo : EIATTR_KPARAM_INFO
	.align		4
.L_65:
        /*0028*/ 	.byte	0x04, 0x17
        /*002a*/ 	.short	(.L_67 - .L_66)
.L_66:
        /*002c*/ 	.word	0x00000000
        /*0030*/ 	.short	0x000d
        /*0032*/ 	.short	0x0060
        /*0034*/ 	.byte	0x00, 0xf5, 0x21, 0x00


	//----- nvinfo : EIATTR_KPARAM_INFO
	.align		4
.L_67:
        /*0038*/ 	.byte	0x04, 0x17
        /*003a*/ 	.short	(.L_69 - .L_68)
.L_68:
        /*003c*/ 	.word	0x00000000
        /*0040*/ 	.short	0x000c
        /*0042*/ 	.short	0x0058
        /*0044*/ 	.byte	0x00, 0xf5, 0x21, 0x00


	//----- nvinfo : EIATTR_KPARAM_INFO
	.align		4
.L_69:
        /*0048*/ 	.byte	0x04, 0x17
        /*004a*/ 	.short	(.L_71 - .L_70)
.L_70:
        /*004c*/ 	.word	0x00000000
        /*0050*/ 	.short	0x000b
        /*0052*/ 	.short	0x0050
        /*0054*/ 	.byte	0x00, 0xf5, 0x21, 0x00


	//----- nvinfo : EIATTR_KPARAM_INFO
	.align		4
.L_71:
        /*0058*/ 	.byte	0x04, 0x17
        /*005a*/ 	.short	(.L_73 - .L_72)
.L_72:
        /*005c*/ 	.word	0x00000000
        /*0060*/ 	.short	0x000a
        /*0062*/ 	.short	0x0048
        /*0064*/ 	.byte	0x00, 0xf5, 0x21, 0x00


	//----- nvinfo : EIATTR_KPARAM_INFO
	.align		4
.L_73:
        /*0068*/ 	.byte	0x04, 0x17
        /*006a*/ 	.short	(.L_75 - .L_74)
.L_74:
        /*006c*/ 	.word	0x00000000
        /*0070*/ 	.short	0x0009
        /*0072*/ 	.short	0x0040
        /*0074*/ 	.byte	0x00, 0xf5, 0x21, 0x00


	//----- nvinfo : EIATTR_KPARAM_INFO
	.align		4
.L_75:
        /*0078*/ 	.byte	0x04, 0x17
        /*007a*/ 	.short	(.L_77 - .L_76)
.L_76:
        /*007c*/ 	.word	0x00000000
        /*0080*/ 	.short	0x0008
        /*0082*/ 	.short	0x0038
        /*0084*/ 	.byte	0x00, 0xf5, 0x21, 0x00


	//----- nvinfo : EIATTR_KPARAM_INFO
	.align		4
.L_77:
        /*0088*/ 	.byte	0x04, 0x17
        /*008a*/ 	.short	(.L_79 - .L_78)
.L_78:
        /*008c*/ 	.word	0x00000000
        /*0090*/ 	.short	0x0007
        /*0092*/ 	.short	0x0030
        /*0094*/ 	.byte	0x00, 0xf5, 0x21, 0x00


	//----- nvinfo : EIATTR_KPARAM_INFO
	.align		4
.L_79:
        /*0098*/ 	.byte	0x04, 0x17
        /*009a*/ 	.short	(.L_81 - .L_80)
.L_80:
        /*009c*/ 	.word	0x00000000
        /*00a0*/ 	.short	0x0006
        /*00a2*/ 	.short	0x0028
        /*00a4*/ 	.byte	0x00, 0xf5, 0x21, 0x00


	//----- nvinfo : EIATTR_KPARAM_INFO
	.align		4
.L_81:
        /*00a8*/ 	.byte	0x04, 0x17
        /*00aa*/ 	.short	(.L_83 - .L_82)
.L_82:
        /*00ac*/ 	.word	0x00000000
        /*00b0*/ 	.short	0x0005
        /*00b2*/ 	.short	0x0020
        /*00b4*/ 	.byte	0x00, 0xf5, 0x21, 0x00


	//----- nvinfo : EIATTR_KPARAM_INFO
	.align		4
.L_83:
        /*00b8*/ 	.byte	0x04, 0x17
        /*00ba*/ 	.short	(.L_85 - .L_84)
.L_84:
        /*00bc*/ 	.word	0x00000000
        /*00c0*/ 	.short	0x0004
        /*00c2*/ 	.short	0x0018
        /*00c4*/ 	.byte	0x00, 0xf5, 0x21, 0x00


	//----- nvinfo : EIATTR_KPARAM_INFO
	.align		4
.L_85:
        /*00c8*/ 	.byte	0x04, 0x17
        /*00ca*/ 	.short	(.L_87 - .L_86)
.L_86:
        /*00cc*/ 	.word	0x00000000
        /*00d0*/ 	.short	0x0003
        /*00d2*/ 	.short	0x0010
        /*00d4*/ 	.byte	0x00, 0xf5, 0x21, 0x00


	//----- nvinfo : EIATTR_KPARAM_INFO
	.align		4
.L_87:
        /*00d8*/ 	.byte	0x04, 0x17
        /*00da*/ 	.short	(.L_89 - .L_88)
.L_88:
        /*00dc*/ 	.word	0x00000000
        /*00e0*/ 	.short	0x0002
        /*00e2*/ 	.short	0x0008
        /*00e4*/ 	.byte	0x00, 0xf0, 0x11, 0x00


	//----- nvinfo : EIATTR_KPARAM_INFO
	.align		4
.L_89:
        /*00e8*/ 	.byte	0x04, 0x17
        /*00ea*/ 	.short	(.L_91 - .L_90)
.L_90:
        /*00ec*/ 	.word	0x00000000
        /*00f0*/ 	.short	0x0001
        /*00f2*/ 	.short	0x0004
        /*00f4*/ 	.byte	0x00, 0xf0, 0x11, 0x00


	//----- nvinfo : EIATTR_KPARAM_INFO
	.align		4
.L_91:
        /*00f8*/ 	.byte	0x04, 0x17
        /*00fa*/ 	.short	(.L_93 - .L_92)
.L_92:
        /*00fc*/ 	.word	0x00000000
        /*0100*/ 	.short	0x0000
        /*0102*/ 	.short	0x0000
        /*0104*/ 	.byte	0x00, 0xf0, 0x11, 0x00


	//----- nvinfo : EIATTR_SPARSE_MMA_MASK
	.align		4
.L_93:
        /*0108*/ 	.byte	0x03, 0x50
        /*010a*/ 	.short	0x0000


	//----- nvinfo : EIATTR_MAXREG_COUNT
	.align		4
        /*010c*/ 	.byte	0x03, 0x1b
        /*010e*/ 	.short	0x00ff


	//----- nvinfo : EIATTR_MERCURY_ISA_VERSION
	.align		4
        /*0110*/ 	.byte	0x03, 0x5f
        /*0112*/ 	.short	0x0101


	//----- nvinfo : EIATTR_VRC_CTA_INIT_COUNT
	.align		4
        /*0114*/ 	.byte	0x02, 0x4a
	.zero		1
	.zero		1


	//----- nvinfo : EIATTR_EXIT_INSTR_OFFSETS
	.align		4
        /*0118*/ 	.byte	0x04, 0x1c
        /*011a*/ 	.short	(.L_95 - .L_94)


	//   ....[0]....
.L_94:
        /*011c*/ 	.word	0x00000010


	//----- nvinfo : EIATTR_CBANK_PARAM_SIZE
	.align		4
.L_95:
        /*0120*/ 	.byte	0x03, 0x19
        /*0122*/ 	.short	0x0078


	//----- nvinfo : EIATTR_PARAM_CBANK
	.align		4
        /*0124*/ 	.byte	0x04, 0x0a
        /*0126*/ 	.short	(.L_97 - .L_96)
	.align		4
.L_96:
        /*0128*/ 	.word	index@(.nv.constant0._ZN11circles_gpu14render_circlesEiiiPKfS1_S1_S1_S1_S1_S1_PfS2_S2_PjS3_S3_)
        /*012c*/ 	.short	0x0380
        /*012e*/ 	.short	0x0078


	//----- nvinfo : EIATTR_SW_WAR
	.align		4
.L_97:
        /*0130*/ 	.byte	0x04, 0x36
        /*0132*/ 	.short	(.L_99 - .L_98)
.L_98:
        /*0134*/ 	.word	0x00000008
.L_99:


//--------------------- .nv.info._ZN11circles_gpu7reorderEiPKjS1_PjS2_S1_S1_ --------------------------
	.section	.nv.info._ZN11circles_gpu7reorderEiPKjS1_PjS2_S1_S1_,"",@"SHT_CUDA_INFO"
	.sectionflags	@""
	.align	4


	//----- nvinfo : EIATTR_CUDA_API_VERSION
	.align		4
        /*0000*/ 	.byte	0x04, 0x37
        /*0002*/ 	.short	(.L_101 - .L_100)
.L_100:
        /*0004*/ 	.word	0x00000082


	//----- nvinfo : EIATTR_KPARAM_INFO
	.align		4
.L_101:
        /*0008*/ 	.byte	0x04, 0x17
        /*000a*/ 	.short	(.L_103 - .L_102)
.L_102:
        /*000c*/ 	.word	0x00000000
        /*0010*/ 	.short	0x0006
        /*0012*/ 	.short	0x0030
        /*0014*/ 	.byte	0x00, 0xf5, 0x21, 0x00


	//----- nvinfo : EIATTR_KPARAM_INFO
	.align		4
.L_103:
        /*0018*/ 	.byte	0x04, 0x17
        /*001a*/ 	.short	(.L_105 - .L_104)
.L_104:
        /*001c*/ 	.word	0x00000000
        /*0020*/ 	.short	0x0005
        /*0022*/ 	.short	0x0028
        /*0024*/ 	.byte	0x00, 0xf5, 0x21, 0x00


	//----- nvinfo : EIATTR_KPARAM_INFO
	.align		4
.L_105:
        /*0028*/ 	.byte	0x04, 0x17
        /*002a*/ 	.short	(.L_107 - .L_106)
.L_106:
        /*002c*/ 	.word	0x00000000
        /*0030*/ 	.short	0x0004
        /*0032*/ 	.short	0x0020
        /*0034*/ 	.byte	0x00, 0xf5, 0x21, 0x00


	//----- nvinfo : EIATTR_KPARAM_INFO
	.align		4
.L_107:
        /*0038*/ 	.byte	0x04, 0x17
        /*003a*/ 	.short	(.L_109 - .L_108)
.L_108:
        /*003c*/ 	.word	0x00000000
        /*0040*/ 	.short	0x0003
        /*0042*/ 	.short	0x0018
        /*0044*/ 	.byte	0x00, 0xf5, 0x21, 0x00


	//----- nvinfo : EIATTR_KPARAM_INFO
	.align		4
.L_109:
        /*0048*/ 	.byte	0x04, 0x17
        /*004a*/ 	.short	(.L_111 - .L_110)
.L_110:
        /*004c*/ 	.word	0x00000000
        /*0050*/ 	.short	0x0002
        /*0052*/ 	.short	0x0010
        /*0054*/ 	.byte	0x00, 0xf5, 0x21, 0x00


	//----- nvinfo : EIATTR_KPARAM_INFO
	.align		4
.L_111:
        /*0058*/ 	.byte	0x04, 0x17
        /*005a*/ 	.short	(.L_113 - .L_112)
.L_112:
        /*005c*/ 	.word	0x00000000
        /*0060*/ 	.short	0x0001
        /*0062*/ 	.short	0x0008
        /*0064*/ 	.byte	0x00, 0xf5, 0x21, 0x00


	//----- nvinfo : EIATTR_KPARAM_INFO
	.align		4
.L_113:
        /*0068*/ 	.byte	0x04, 0x17
        /*006a*/ 	.short	(.L_115 - .L_114)
.L_114:
        /*006c*/ 	.word	0x00000000
        /*0070*/ 	.short	0x0000
        /*0072*/ 	.short	0x0000
        /*0074*/ 	.byte	0x00, 0xf0, 0x11, 0x00


	//----- nvinfo : EIATTR_SPARSE_MMA_MASK
	.align		4
.L_115:
        /*0078*/ 	.byte	0x03, 0x50
        /*007a*/ 	.short	0x0000


	//----- nvinfo : EIATTR_MAXREG_COUNT
	.align		4
        /*007c*/ 	.byte	0x03, 0x1b
        /*007e*/ 	.short	0x00ff


	//----- nvinfo : EIATTR_MERCURY_ISA_VERSION
	.align		4
        /*0080*/ 	.byte	0x03, 0x5f
        /*0082*/ 	.short	0x0101


	//----- nvinfo : EIATTR_VRC_CTA_INIT_COUNT
	.align		4
        /*0084*/ 	.byte	0x02, 0x4a
	.zero		1
	.zero		1


	//----- nvinfo : EIATTR_EXIT_INSTR_OFFSETS
	.align		4
        /*0088*/ 	.byte	0x04, 0x1c
        /*008a*/ 	.short	(.L_117 - .L_116)


	//   ....[0]....
.L_116:
        /*008c*/ 	.word	0x00000010


	//----- nvinfo : EIATTR_CBANK_PARAM_SIZE
	.align		4
.L_117:
        /*0090*/ 	.byte	0x03, 0x19
        /*0092*/ 	.short	0x0038


	//----- nvinfo : EIATTR_PARAM_CBANK
	.align		4
        /*0094*/ 	.byte	0x04, 0x0a
        /*0096*/ 	.short	(.L_119 - .L_118)
	.align		4
.L_118:
        /*0098*/ 	.word	index@(.nv.constant0._ZN11circles_gpu7reorderEiPKjS1_PjS2_S1_S1_)
        /*009c*/ 	.short	0x0380
        /*009e*/ 	.short	0x0038


	//----- nvinfo : EIATTR_SW_WAR
	.align		4
.L_119:
        /*00a0*/ 	.byte	0x04, 0x36
        /*00a2*/ 	.short	(.L_121 - .L_120)
.L_120:
        /*00a4*/ 	.word	0x00000008
.L_121:


//--------------------- .nv.info._ZN11circles_gpu20count_circle_in_tileEiiPjS0_S0_ --------------------------
	.section	.nv.info._ZN11circles_gpu20count_circle_in_tileEiiPjS0_S0_,"",@"SHT_CUDA_INFO"
	.sectionflags	@""
	.align	4


	//----- nvinfo : EIATTR_CUDA_API_VERSION
	.align		4
        /*0000*/ 	.byte	0x04, 0x37
        /*0002*/ 	.short	(.L_123 - .L_122)
.L_122:
        /*0004*/ 	.word	0x00000082


	//----- nvinfo : EIATTR_KPARAM_INFO
	.align		4
.L_123:
        /*0008*/ 	.byte	0x04, 0x17
        /*000a*/ 	.short	(.L_125 - .L_124)
.L_124:
        /*000c*/ 	.word	0x00000000
        /*0010*/ 	.short	0x0004
        /*0012*/ 	.short	0x0018
        /*0014*/ 	.byte	0x00, 0xf5, 0x21, 0x00


	//----- nvinfo : EIATTR_KPARAM_INFO
	.align		4
.L_125:
        /*0018*/ 	.byte	0x04, 0x17
        /*001a*/ 	.short	(.L_127 - .L_126)
.L_126:
        /*001c*/ 	.word	0x00000000
        /*0020*/ 	.short	0x0003
        /*0022*/ 	.short	0x0010
        /*0024*/ 	.byte	0x00, 0xf5, 0x21, 0x00


	//----- nvinfo : EIATTR_KPARAM_INFO
	.align		4
.L_127:
        /*0028*/ 	.byte	0x04, 0x17
        /*002a*/ 	.short	(.L_129 - .L_128)
.L_128:
        /*002c*/ 	.word	0x00000000
        /*0030*/ 	.short	0x0002
        /*0032*/ 	.short	0x0008
        /*0034*/ 	.byte	0x00, 0xf5, 0x21, 0x00


	//----- nvinfo : EIATTR_KPARAM_INFO
	.align		4
.L_129:
        /*0038*/ 	.byte	0x04, 0x17
        /*003a*/ 	.short	(.L_131 - .L_130)
.L_130:
        /*003c*/ 	.word	0x00000000
        /*0040*/ 	.short	0x0001
        /*0042*/ 	.short	0x0004
        /*0044*/ 	.byte	0x00, 0xf0, 0x11, 0x00


	//----- nvinfo : EIATTR_KPARAM_INFO
	.align		4
.L_131:
        /*0048*/ 	.byte	0x04, 0x17
        /*004a*/ 	.short	(.L_133 - .L_132)
.L_132:
        /*004c*/ 	.word	0x00000000
        /*0050*/ 	.short	0x0000
        /*0052*/ 	.short	0x0000
        /*0054*/ 	.byte	0x00, 0xf0, 0x11, 0x00


	//----- nvinfo : EIATTR_SPARSE_MMA_MASK
	.align		4
.L_133:
        /*0058*/ 	.byte	0x03, 0x50
        /*005a*/ 	.short	0x0000


	//----- nvinfo : EIATTR_MAXREG_COUNT
	.align		4
        /*005c*/ 	.byte	0x03, 0x1b
        /*005e*/ 	.short	0x00ff


	//----- nvinfo : EIATTR_NUM_BARRIERS
	.align		4
        /*0060*/ 	.byte	0x02, 0x4c
        /*0062*/ 	.byte	0x01
	.zero		1


	//----- nvinfo : EIATTR_MERCURY_ISA_VERSION
	.align		4
        /*0064*/ 	.byte	0x03, 0x5f
        /*0066*/ 	.short	0x0101


	//----- nvinfo : EIATTR_VRC_CTA_INIT_COUNT
	.align		4
        /*0068*/ 	.byte	0x02, 0x4a
	.zero		1
	.zero		1


	//----- nvinfo : EIATTR_EXIT_INSTR_OFFSETS
	.align		4
        /*006c*/ 	.byte	0x04, 0x1c
        /*006e*/ 	.short	(.L_135 - .L_134)


	//   ....[0]....
.L_134:
        /*0070*/ 	.word	0x00000560


	//   ....[1]....
        /*0074*/ 	.word	0x00000860


	//   ....[2]....
        /*0078*/ 	.word	0x00000a10


	//----- nvinfo : EIATTR_CRS_STACK_SIZE
	.align		4
.L_135:
        /*007c*/ 	.byte	0x04, 0x1e
        /*007e*/ 	.short	(.L_137 - .L_136)
.L_136:
        /*0080*/ 	.word	0x00000000


	//----- nvinfo : EIATTR_CBANK_PARAM_SIZE
	.align		4
.L_137:
        /*0084*/ 	.byte	0x03, 0x19
        /*0086*/ 	.short	0x0020


	//----- nvinfo : EIATTR_PARAM_CBANK
	.align		4
        /*0088*/ 	.byte	0x04, 0x0a
        /*008a*/ 	.short	(.L_139 - .L_138)
	.align		4
.L_138:
        /*008c*/ 	.word	index@(.nv.constant0._ZN11circles_gpu20count_circle_in_tileEiiPjS0_S0_)
        /*0090*/ 	.short	0x0380
        /*0092*/ 	.short	0x0020


	//----- nvinfo : EIATTR_SW_WAR
	.align		4
.L_139:
        /*0094*/ 	.byte	0x04, 0x36
        /*0096*/ 	.short	(.L_141 - .L_140)
.L_140:
        /*0098*/ 	.word	0x00000008
.L_141:


//--------------------- .nv.info._ZN11circles_gpu23build_circle_tile_pairsEiiiPjS0_S0_PKfS2_S2_ --------------------------
	.section	.nv.info._ZN11circles_gpu23build_circle_tile_pairsEiiiPjS0_S0_PKfS2_S2_,"",@"SHT_CUDA_INFO"
	.sectionflags	@""
	.align	4


	//----- nvinfo : EIATTR_CUDA_API_VERSION
	.align		4
        /*0000*/ 	.byte	0x04, 0x37
        /*0002*/ 	.short	(.L_143 - .L_142)
.L_142:
        /*0004*/ 	.word	0x00000082


	//----- nvinfo : EIATTR_KPARAM_INFO
	.align		4
.L_143:
        /*0008*/ 	.byte	0x04, 0x17
        /*000a*/ 	.short	(.L_145 - .L_144)
.L_144:
        /*000c*/ 	.word	0x00000000
        /*0010*/ 	.short	0x0008
        /*0012*/ 	.short	0x0038
        /*0014*/ 	.byte	0x00, 0xf5, 0x21, 0x00


	//----- nvinfo : EIATTR_KPARAM_INFO
	.align		4
.L_145:
        /*0018*/ 	.byte	0x04, 0x17
        /*001a*/ 	.short	(.L_147 - .L_146)
.L_146:
        /*001c*/ 	.word	0x00000000
        /*0020*/ 	.short	0x0007
        /*0022*/ 	.short	0x0030
        /*0024*/ 	.byte	0x00, 0xf5, 0x21, 0x00


	//----- nvinfo : EIATTR_KPARAM_INFO
	.align		4
.L_147:
        /*0028*/ 	.byte	0x04, 0x17
        /*002a*/ 	.short	(.L_149 - .L_148)
.L_148:
        /*002c*/ 	.word	0x00000000
        /*0030*/ 	.short	0x0006
        /*0032*/ 	.short	0x0028
        /*0034*/ 	.byte	0x00, 0xf5, 0x21, 0x00


	//----- nvinfo : EIATTR_KPARAM_INFO
	.align		4
.L_149:
        /*0038*/ 	.byte	0x04, 0x17
        /*003a*/ 	.short	(.L_151 - .L_150)
.L_150:
        /*003c*/ 	.word	0x00000000
        /*0040*/ 	.short	0x0005
        /*0042*/ 	.short	0x0020
        /*0044*/ 	.byte	0x00, 0xf5, 0x21, 0x00


	//----- nvinfo : EIATTR_KPARAM_INFO
	.align		4
.L_151:
        /*0048*/ 	.byte	0x04, 0x17
        /*004a*/ 	.short	(.L_153 - .L_152)
.L_152:
        /*004c*/ 	.word	0x00000000
        /*0050*/ 	.short	0x0004
        /*0052*/ 	.short	0x0018
        /*0054*/ 	.byte	0x00, 0xf5, 0x21, 0x00


	//----- nvinfo : EIATTR_KPARAM_INFO
	.align		4
.L_153:
        /*0058*/ 	.byte	0x04, 0x17
        /*005a*/ 	.short	(.L_155 - .L_154)
.L_154:
        /*005c*/ 	.word	0x00000000
        /*0060*/ 	.short	0x0003
        /*0062*/ 	.short	0x0010
        /*0064*/ 	.byte	0x00, 0xf5, 0x21, 0x00


	//----- nvinfo : EIATTR_KPARAM_INFO
	.align		4
.L_155:
        /*0068*/ 	.byte	0x04, 0x17
        /*006a*/ 	.short	(.L_157 - .L_156)
.L_156:
        /*006c*/ 	.word	0x00000000
        /*0070*/ 	.short	0x0002
        /*0072*/ 	.short	0x0008
        /*0074*/ 	.byte	0x00, 0xf0, 0x11, 0x00


	//----- nvinfo : EIATTR_KPARAM_INFO
	.align		4
.L_157:
        /*0078*/ 	.byte	0x04, 0x17
        /*007a*/ 	.short	(.L_159 - .L_158)
.L_158:
        /*007c*/ 	.word	0x00000000
        /*0080*/ 	.short	0x0001
        /*0082*/ 	.short	0x0004
        /*0084*/ 	.byte	0x00, 0xf0, 0x11, 0x00


	//----- nvinfo : EIATTR_KPARAM_INFO
	.align		4
.L_159:
        /*0088*/ 	.byte	0x04, 0x17
        /*008a*/ 	.short	(.L_161 - .L_160)
.L_160:
        /*008c*/ 	.word	0x00000000
        /*0090*/ 	.short	0x0000
        /*0092*/ 	.short	0x0000
        /*0094*/ 	.byte	0x00, 0xf0, 0x11, 0x00


	//----- nvinfo : EIATTR_SPARSE_MMA_MASK
	.align		4
.L_161:
        /*0098*/ 	.byte	0x03, 0x50
        /*009a*/ 	.short	0x0000


	//----- nvinfo : EIATTR_MAXREG_COUNT
	.align		4
        /*009c*/ 	.byte	0x03, 0x1b
        /*009e*/ 	.short	0x00ff


	//----- nvinfo : EIATTR_MERCURY_ISA_VERSION
	.align		4
        /*00a0*/ 	.byte	0x03, 0x5f
        /*00a2*/ 	.short	0x0101


	//----- nvinfo : EIATTR_VRC_CTA_INIT_COUNT
	.align		4
        /*00a4*/ 	.byte	0x02, 0x4a
	.zero		1
	.zero		1


	//----- nvinfo : EIATTR_EXIT_INSTR_OFFSETS
	.align		4
        /*00a8*/ 	.byte	0x04, 0x1c
        /*00aa*/ 	.short	(.L_163 - .L_162)


	//   ....[0]....
.L_162:
        /*00ac*/ 	.word	0x00000070


	//   ....[1]....
        /*00b0*/ 	.word	0x00000300


	//   ....[2]....
        /*00b4*/ 	.word	0x00000ad0


	//----- nvinfo : EIATTR_CRS_STACK_SIZE
	.align		4
.L_163:
        /*00b8*/ 	.byte	0x04, 0x1e
        /*00ba*/ 	.short	(.L_165 - .L_164)
.L_164:
        /*00bc*/ 	.word	0x00000000


	//----- nvinfo : EIATTR_CBANK_PARAM_SIZE
	.align		4
.L_165:
        /*00c0*/ 	.byte	0x03, 0x19
        /*00c2*/ 	.short	0x0040


	//----- nvinfo : EIATTR_PARAM_CBANK
	.align		4
        /*00c4*/ 	.byte	0x04, 0x0a
        /*00c6*/ 	.short	(.L_167 - .L_166)
	.align		4
.L_166:
        /*00c8*/ 	.word	index@(.nv.constant0._ZN11circles_gpu23build_circle_tile_pairsEiiiPjS0_S0_PKfS2_S2_)
        /*00cc*/ 	.short	0x0380
        /*00ce*/ 	.short	0x0040


	//----- nvinfo : EIATTR_SW_WAR
	.align		4
.L_167:
        /*00d0*/ 	.byte	0x04, 0x36
        /*00d2*/ 	.short	(.L_169 - .L_168)
.L_168:
        /*00d4*/ 	.word	0x00000008
.L_169:


//--------------------- .nv.info._ZN11circles_gpu15downstream_scanEPjS0_ --------------------------
	.section	.nv.info._ZN11circles_gpu15downstream_scanEPjS0_,"",@"SHT_CUDA_INFO"
	.sectionflags	@""
	.align	4


	//----- nvinfo : EIATTR_CUDA_API_VERSION
	.align		4
        /*0000*/ 	.byte	0x04, 0x37
        /*0002*/ 	.short	(.L_171 - .L_170)
.L_170:
        /*0004*/ 	.word	0x00000082


	//----- nvinfo : EIATTR_KPARAM_INFO
	.align		4
.L_171:
        /*0008*/ 	.byte	0x04, 0x17
        /*000a*/ 	.short	(.L_173 - .L_172)
.L_172:
        /*000c*/ 	.word	0x00000000
        /*0010*/ 	.short	0x0001
        /*0012*/ 	.short	0x0008
        /*0014*/ 	.byte	0x00, 0xf5, 0x21, 0x00


	//----- nvinfo : EIATTR_KPARAM_INFO
	.align		4
.L_173:
        /*0018*/ 	.byte	0x04, 0x17
        /*001a*/ 	.short	(.L_175 - .L_174)
.L_174:
        /*001c*/ 	.word	0x00000000
        /*0020*/ 	.short	0x0000
        /*0022*/ 	.short	0x0000
        /*0024*/ 	.byte	0x00, 0xf5, 0x21, 0x00


	//----- nvinfo : EIATTR_SPARSE_MMA_MASK
	.align		4
.L_175:
        /*0028*/ 	.byte	0x03, 0x50
        /*002a*/ 	.short	0x0000


	//----- nvinfo : EIATTR_MAXREG_COUNT
	.align		4
        /*002c*/ 	.byte	0x03, 0x1b
        /*002e*/ 	.short	0x00ff


	//----- nvinfo : EIATTR_NUM_BARRIERS
	.align		4
        /*0030*/ 	.byte	0x02, 0x4c
        /*0032*/ 	.byte	0x01
	.zero		1


	//----- nvinfo : EIATTR_MERCURY_ISA_VERSION
	.align		4
        /*0034*/ 	.byte	0x03, 0x5f
        /*0036*/ 	.short	0x0101


	//----- nvinfo : EIATTR_VRC_CTA_INIT_COUNT
	.align		4
        /*0038*/ 	.byte	0x02, 0x4a
	.zero		1
	.zero		1


	//----- nvinfo : EIATTR_EXIT_INSTR_OFFSETS
	.align		4
        /*003c*/ 	.byte	0x04, 0x1c
        /*003e*/ 	.short	(.L_177 - .L_176)


	//   ....[0]....
.L_176:
        /*0040*/ 	.word	0x00000350


	//----- nvinfo : EIATTR_CBANK_PARAM_SIZE
	.align		4
.L_177:
        /*0044*/ 	.byte	0x03, 0x19
        /*0046*/ 	.short	0x0010


	//----- nvinfo : EIATTR_PARAM_CBANK
	.align		4
        /*0048*/ 	.byte	0x04, 0x0a
        /*004a*/ 	.short	(.L_179 - .L_178)
	.align		4
.L_178:
        /*004c*/ 	.word	index@(.nv.constant0._ZN11circles_gpu15downstream_scanEPjS0_)
        /*0050*/ 	.short	0x0380
        /*0052*/ 	.short	0x0010


	//----- nvinfo : EIATTR_SW_WAR
	.align		4
.L_179:
        /*0054*/ 	.byte	0x04, 0x36
        /*0056*/ 	.short	(.L_181 - .L_180)
.L_180:
        /*0058*/ 	.word	0x00000008
.L_181:


//--------------------- .nv.info._ZN11circles_gpu10spine_scanEPj --------------------------
	.section	.nv.info._ZN11circles_gpu10spine_scanEPj,"",@"SHT_CUDA_INFO"
	.sectionflags	@""
	.align	4


	//----- nvinfo : EIATTR_CUDA_API_VERSION
	.align		4
        /*0000*/ 	.byte	0x04, 0x37
        /*0002*/ 	.short	(.L_183 - .L_182)
.L_182:
        /*0004*/ 	.word	0x00000082


	//----- nvinfo : EIATTR_KPARAM_INFO
	.align		4
.L_183:
        /*0008*/ 	.byte	0x04, 0x17
        /*000a*/ 	.short	(.L_185 - .L_184)
.L_184:
        /*000c*/ 	.word	0x00000000
        /*0010*/ 	.short	0x0000
        /*0012*/ 	.short	0x0000
        /*0014*/ 	.byte	0x00, 0xf5, 0x21, 0x00


	//----- nvinfo : EIATTR_SPARSE_MMA_MASK
	.align		4
.L_185:
        /*0018*/ 	.byte	0x03, 0x50
        /*001a*/ 	.short	0x0000


	//----- nvinfo : EIATTR_MAXREG_COUNT
	.align		4
        /*001c*/ 	.byte	0x03, 0x1b
        /*001e*/ 	.short	0x00ff


	//----- nvinfo : EIATTR_NUM_BARRIERS
	.align		4
        /*0020*/ 	.byte	0x02, 0x4c
        /*0022*/ 	.byte	0x01
	.zero		1


	//----- nvinfo : EIATTR_MERCURY_ISA_VERSION
	.align		4
        /*0024*/ 	.byte	0x03, 0x5f
        /*0026*/ 	.short	0x0101


	//----- nvinfo : EIATTR_VRC_CTA_INIT_COUNT
	.align		4
        /*0028*/ 	.byte	0x02, 0x4a
	.zero		1
	.zero		1


	//----- nvinfo : EIATTR_EXIT_INSTR_OFFSETS
	.align		4
        /*002c*/ 	.byte	0x04, 0x1c
        /*002e*/ 	.short	(.L_187 - .L_186)


	//   ....[0]....
.L_186:
        /*0030*/ 	.word	0x000002c0


	//----- nvinfo : EIATTR_CBANK_PARAM_SIZE
	.align		4
.L_187:
        /*0034*/ 	.byte	0x03, 0x19
        /*0036*/ 	.short	0x0008


	//----- nvinfo : EIATTR_PARAM_CBANK
	.align		4
        /*0038*/ 	.byte	0x04, 0x0a
        /*003a*/ 	.short	(.L_189 - .L_188)
	.align		4
.L_188:
        /*003c*/ 	.word	index@(.nv.constant0._ZN11circles_gpu10spine_scanEPj)
        /*0040*/ 	.short	0x0380
        /*0042*/ 	.short	0x0008


	//----- nvinfo : EIATTR_SW_WAR
	.align		4
.L_189:
        /*0044*/ 	.byte	0x04, 0x36
        /*0046*/ 	.short	(.L_191 - .L_190)
.L_190:
        /*0048*/ 	.word	0x00000008
.L_191:


//--------------------- .nv.info._ZN11circles_gpu18upstream_reductionEiPjS0_ --------------------------
	.section	.nv.info._ZN11circles_gpu18upstream_reductionEiPjS0_,"",@"SHT_CUDA_INFO"
	.sectionflags	@""
	.align	4


	//----- nvinfo : EIATTR_CUDA_API_VERSION
	.align		4
        /*0000*/ 	.byte	0x04, 0x37
        /*0002*/ 	.short	(.L_193 - .L_192)
.L_192:
        /*0004*/ 	.word	0x00000082


	//----- nvinfo : EIATTR_KPARAM_INFO
	.align		4
.L_193:
        /*0008*/ 	.byte	0x04, 0x17
        /*000a*/ 	.short	(.L_195 - .L_194)
.L_194:
        /*000c*/ 	.word	0x00000000
        /*0010*/ 	.short	0x0002
        /*0012*/ 	.short	0x0010
        /*0014*/ 	.byte	0x00, 0xf5, 0x21, 0x00


	//----- nvinfo : EIATTR_KPARAM_INFO
	.align		4
.L_195:
        /*0018*/ 	.byte	0x04, 0x17
        /*001a*/ 	.short	(.L_197 - .L_196)
.L_196:
        /*001c*/ 	.word	0x00000000
        /*0020*/ 	.short	0x0001
        /*0022*/ 	.short	0x0008
        /*0024*/ 	.byte	0x00, 0xf5, 0x21, 0x00


	//----- nvinfo : EIATTR_KPARAM_INFO
	.align		4
.L_197:
        /*0028*/ 	.byte	0x04, 0x17
        /*002a*/ 	.short	(.L_199 - .L_198)
.L_198:
        /*002c*/ 	.word	0x00000000
        /*0030*/ 	.short	0x0000
        /*0032*/ 	.short	0x0000
        /*0034*/ 	.byte	0x00, 0xf0, 0x11, 0x00


	//----- nvinfo : EIATTR_SPARSE_MMA_MASK
	.align		4
.L_199:
        /*0038*/ 	.byte	0x03, 0x50
        /*003a*/ 	.short	0x0000


	//----- nvinfo : EIATTR_MAXREG_COUNT
	.align		4
        /*003c*/ 	.byte	0x03, 0x1b
        /*003e*/ 	.short	0x00ff


	//----- nvinfo : EIATTR_NUM_BARRIERS
	.align		4
        /*0040*/ 	.byte	0x02, 0x4c
        /*0042*/ 	.byte	0x01
	.zero		1


	//----- nvinfo : EIATTR_MERCURY_ISA_VERSION
	.align		4
        /*0044*/ 	.byte	0x03, 0x5f
        /*0046*/ 	.short	0x0101


	//----- nvinfo : EIATTR_VRC_CTA_INIT_COUNT
	.align		4
        /*0048*/ 	.byte	0x02, 0x4a
	.zero		1
	.zero		1


	//----- nvinfo : EIATTR_EXIT_INSTR_OFFSETS
	.align		4
        /*004c*/ 	.byte	0x04, 0x1c
        /*004e*/ 	.short	(.L_201 - .L_200)


	//   ....[0]....
.L_200:
        /*0050*/ 	.word	0x00000310


	//   ....[1]....
        /*0054*/ 	.word	0x00000360


	//----- nvinfo : EIATTR_CBANK_PARAM_SIZE
	.align		4
.L_201:
        /*0058*/ 	.byte	0x03, 0x19
        /*005a*/ 	.short	0x0018


	//----- nvinfo : EIATTR_PARAM_CBANK
	.align		4
        /*005c*/ 	.byte	0x04, 0x0a
        /*005e*/ 	.short	(.L_203 - .L_202)
	.align		4
.L_202:
        /*0060*/ 	.word	index@(.nv.constant0._ZN11circles_gpu18upstream_reductionEiPjS0_)
        /*0064*/ 	.short	0x0380
        /*0066*/ 	.short	0x0018


	//----- nvinfo : EIATTR_SW_WAR
	.align		4
.L_203:
        /*0068*/ 	.byte	0x04, 0x36
        /*006a*/ 	.short	(.L_205 - .L_204)
.L_204:
        /*006c*/ 	.word	0x00000008
.L_205:


//--------------------- .nv.info._ZN11circles_gpu20tile_scan_and_renderEiiiPaPKfS2_S2_S2_S2_S2_S2_PfS3_S3_ --------------------------
	.section	.nv.info._ZN11circles_gpu20tile_scan_and_renderEiiiPaPKfS2_S2_S2_S2_S2_S2_PfS3_S3_,"",@"SHT_CUDA_INFO"
	.sectionflags	@""
	.align	4


	//----- nvinfo : EIATTR_CUDA_API_VERSION
	.align		4
        /*0000*/ 	.byte	0x04, 0x37
        /*0002*/ 	.short	(.L_207 - .L_206)
.L_206:
        /*0004*/ 	.word	0x00000082


	//----- nvinfo : EIATTR_KPARAM_INFO
	.align		4
.L_207:
        /*0008*/ 	.byte	0x04, 0x17
        /*000a*/ 	.short	(.L_209 - .L_208)
.L_208:
        /*000c*/ 	.word	0x00000000
        /*0010*/ 	.short	0x000d
        /*0012*/ 	.short	0x0060
        /*0014*/ 	.byte	0x00, 0xf5, 0x21, 0x00


	//----- nvinfo : EIATTR_KPARAM_INFO
	.align		4
.L_209:
        /*0018*/ 	.byte	0x04, 0x17
        /*001a*/ 	.short	(.L_211 - .L_210)
.L_210:
        /*001c*/ 	.word	0x00000000
        /*0020*/ 	.short	0x000c
        /*0022*/ 	.short	0x0058
        /*0024*/ 	.byte	0x00, 0xf5, 0x21, 0x00


	//----- nvinfo : EIATTR_KPARAM_INFO
	.align		4
.L_211:
        /*0028*/ 	.byte	0x04, 0x17
        /*002a*/ 	.short	(.L_213 - .L_212)
.L_212:
        /*002c*/ 	.word	0x00000000
        /*0030*/ 	.short	0x000b
        /*0032*/ 	.short	0x0050
        /*0034*/ 	.byte	0x00, 0xf5, 0x21, 0x00


	//----- nvinfo : EIATTR_KPARAM_INFO
	.align		4
.L_213:
        /*0038*/ 	.byte	0x04, 0x17
        /*003a*/ 	.short	(.L_215 - .L_214)
.L_214:
        /*003c*/ 	.word	0x00000000
        /*0040*/ 	.short	0x000a
        /*0042*/ 	.short	0x0048
        /*0044*/ 	.byte	0x00, 0xf5, 0x21, 0x00


	//----- nvinfo : EIATTR_KPARAM_INFO
	.align		4
.L_215:
        /*0048*/ 	.byte	0x04, 0x17
        /*004a*/ 	.short	(.L_217 - .L_216)
.L_216:
        /*004c*/ 	.word	0x00000000
        /*0050*/ 	.short	0x0009
        /*0052*/ 	.short	0x0040
        /*0054*/ 	.byte	0x00, 0xf5, 0x21, 0x00


	//----- nvinfo : EIATTR_KPARAM_INFO
	.align		4
.L_217:
        /*0058*/ 	.byte	0x04, 0x17
        /*005a*/ 	.short	(.L_219 - .L_218)
.L_218:
        /*005c*/ 	.word	0x00000000
        /*0060*/ 	.short	0x0008
        /*0062*/ 	.short	0x0038
        /*0064*/ 	.byte	0x00, 0xf5, 0x21, 0x00


	//----- nvinfo : EIATTR_KPARAM_INFO
	.align		4
.L_219:
        /*0068*/ 	.byte	0x04, 0x17
        /*006a*/ 	.short	(.L_221 - .L_220)
.L_220:
        /*006c*/ 	.word	0x00000000
        /*0070*/ 	.short	0x0007
        /*0072*/ 	.short	0x0030
        /*0074*/ 	.byte	0x00, 0xf5, 0x21, 0x00


	//----- nvinfo : EIATTR_KPARAM_INFO
	.align		4
.L_221:
        /*0078*/ 	.byte	0x04, 0x17
        /*007a*/ 	.short	(.L_223 - .L_222)
.L_222:
        /*007c*/ 	.word	0x00000000
        /*0080*/ 	.short	0x0006
        /*0082*/ 	.short	0x0028
        /*0084*/ 	.byte	0x00, 0xf5, 0x21, 0x00


	//----- nvinfo : EIATTR_KPARAM_INFO
	.align		4
.L_223:
        /*0088*/ 	.byte	0x04, 0x17
        /*008a*/ 	.short	(.L_225 - .L_224)
.L_224:
        /*008c*/ 	.word	0x00000000
        /*0090*/ 	.short	0x0005
        /*0092*/ 	.short	0x0020
        /*0094*/ 	.byte	0x00, 0xf5, 0x21, 0x00


	//----- nvinfo : EIATTR_KPARAM_INFO
	.align		4
.L_225:
        /*0098*/ 	.byte	0x04, 0x17
        /*009a*/ 	.short	(.L_227 - .L_226)
.L_226:
        /*009c*/ 	.word	0x00000000
        /*00a0*/ 	.short	0x0004
        /*00a2*/ 	.short	0x0018
        /*00a4*/ 	.byte	0x00, 0xf5, 0x21, 0x00


	//----- nvinfo : EIATTR_KPARAM_INFO
	.align		4
.L_227:
        /*00a8*/ 	.byte	0x04, 0x17
        /*00aa*/ 	.short	(.L_229 - .L_228)
.L_228:
        /*00ac*/ 	.word	0x00000000
        /*00b0*/ 	.short	0x0003
        /*00b2*/ 	.short	0x0010
        /*00b4*/ 	.byte	0x00, 0xf5, 0x21, 0x00


	//----- nvinfo : EIATTR_KPARAM_INFO
	.align		4
.L_229:
        /*00b8*/ 	.byte	0x04, 0x17
        /*00ba*/ 	.short	(.L_231 - .L_230)
.L_230:
        /*00bc*/ 	.word	0x00000000
        /*00c0*/ 	.short	0x0002
        /*00c2*/ 	.short	0x0008
        /*00c4*/ 	.byte	0x00, 0xf0, 0x11, 0x00


	//----- nvinfo : EIATTR_KPARAM_INFO
	.align		4
.L_231:
        /*00c8*/ 	.byte	0x04, 0x17
        /*00ca*/ 	.short	(.L_233 - .L_232)
.L_232:
        /*00cc*/ 	.word	0x00000000
        /*00d0*/ 	.short	0x0001
        /*00d2*/ 	.short	0x0004
        /*00d4*/ 	.byte	0x00, 0xf0, 0x11, 0x00


	//----- nvinfo : EIATTR_KPARAM_INFO
	.align		4
.L_233:
        /*00d8*/ 	.byte	0x04, 0x17
        /*00da*/ 	.short	(.L_235 - .L_234)
.L_234:
        /*00dc*/ 	.word	0x00000000
        /*00e0*/ 	.short	0x0000
        /*00e2*/ 	.short	0x0000
        /*00e4*/ 	.byte	0x00, 0xf0, 0x11, 0x00


	//----- nvinfo : EIATTR_SPARSE_MMA_MASK
	.align		4
.L_235:
        /*00e8*/ 	.byte	0x03, 0x50
        /*00ea*/ 	.short	0x0000


	//----- nvinfo : EIATTR_MAXREG_COUNT
	.align		4
        /*00ec*/ 	.byte	0x03, 0x1b
        /*00ee*/ 	.short	0x00ff


	//----- nvinfo : EIATTR_NUM_BARRIERS
	.align		4
        /*00f0*/ 	.byte	0x02, 0x4c
        /*00f2*/ 	.byte	0x01
	.zero		1


	//----- nvinfo : EIATTR_MERCURY_ISA_VERSION
	.align		4
        /*00f4*/ 	.byte	0x03, 0x5f
        /*00f6*/ 	.short	0x0101


	//----- nvinfo : EIATTR_VRC_CTA_INIT_COUNT
	.align		4
        /*00f8*/ 	.byte	0x02, 0x4a
	.zero		1
	.zero		1


	//----- nvinfo : EIATTR_EXIT_INSTR_OFFSETS
	.align		4
        /*00fc*/ 	.byte	0x04, 0x1c
        /*00fe*/ 	.short	(.L_237 - .L_236)


	//   ....[0]....
.L_236:
        /*0100*/ 	.word	0x00000e10


	//   ....[1]....
        /*0104*/ 	.word	0x00002080


	//----- nvinfo : EIATTR_CRS_STACK_SIZE
	.align		4
.L_237:
        /*0108*/ 	.byte	0x04, 0x1e
        /*010a*/ 	.short	(.L_239 - .L_238)
.L_238:
        /*010c*/ 	.word	0x00000000


	//----- nvinfo : EIATTR_CBANK_PARAM_SIZE
	.align		4
.L_239:
        /*0110*/ 	.byte	0x03, 0x19
        /*0112*/ 	.short	0x0068


	//----- nvinfo : EIATTR_PARAM_CBANK
	.align		4
        /*0114*/ 	.byte	0x04, 0x0a
        /*0116*/ 	.short	(.L_241 - .L_240)
	.align		4
.L_240:
        /*0118*/ 	.word	index@(.nv.constant0._ZN11circles_gpu20tile_scan_and_renderEiiiPaPKfS2_S2_S2_S2_S2_S2_PfS3_S3_)
        /*011c*/ 	.short	0x0380
        /*011e*/ 	.short	0x0068


	//----- nvinfo : EIATTR_SW_WAR
	.align		4
.L_241:
        /*0120*/ 	.byte	0x04, 0x36
        /*0122*/ 	.short	(.L_243 - .L_242)
.L_242:
        /*0124*/ 	.word	0x00000008
.L_243:


//--------------------- .nv.info._ZN11circles_gpu17compute_tile_maskEiiiiiPKfS1_S1_Pa --------------------------
	.section	.nv.info._ZN11circles_gpu17compute_tile_maskEiiiiiPKfS1_S1_Pa,"",@"SHT_CUDA_INFO"
	.sectionflags	@""
	.align	4


	//----- nvinfo : EIATTR_CUDA_API_VERSION
	.align		4
        /*0000*/ 	.byte	0x04, 0x37
        /*0002*/ 	.short	(.L_245 - .L_244)
.L_244:
        /*0004*/ 	.word	0x00000082


	//----- nvinfo : EIATTR_KPARAM_INFO
	.align		4
.L_245:
        /*0008*/ 	.byte	0x04, 0x17
        /*000a*/ 	.short	(.L_247 - .L_246)
.L_246:
        /*000c*/ 	.word	0x00000000
        /*0010*/ 	.short	0x0008
        /*0012*/ 	.short	0x0030
        /*0014*/ 	.byte	0x00, 0xf5, 0x21, 0x00


	//----- nvinfo : EIATTR_KPARAM_INFO
	.align		4
.L_247:
        /*0018*/ 	.byte	0x04, 0x17
        /*001a*/ 	.short	(.L_249 - .L_248)
.L_248:
        /*001c*/ 	.word	0x00000000
        /*0020*/ 	.short	0x0007
        /*0022*/ 	.short	0x0028
        /*0024*/ 	.byte	0x00, 0xf5, 0x21, 0x00


	//----- nvinfo : EIATTR_KPARAM_INFO
	.align		4
.L_249:
        /*0028*/ 	.byte	0x04, 0x17
        /*002a*/ 	.short	(.L_251 - .L_250)
.L_250:
        /*002c*/ 	.word	0x00000000
        /*0030*/ 	.short	0x0006
        /*0032*/ 	.short	0x0020
        /*0034*/ 	.byte	0x00, 0xf5, 0x21, 0x00


	//----- nvinfo : EIATTR_KPARAM_INFO
	.align		4
.L_251:
        /*0038*/ 	.byte	0x04, 0x17
        /*003a*/ 	.short	(.L_253 - .L_252)
.L_252:
        /*003c*/ 	.word	0x00000000
        /*0040*/ 	.short	0x0005
        /*0042*/ 	.short	0x0018
        /*0044*/ 	.byte	0x00, 0xf5, 0x21, 0x00


	//----- nvinfo : EIATTR_KPARAM_INFO
	.align		4
.L_253:
        /*0048*/ 	.byte	0x04, 0x17
        /*004a*/ 	.short	(.L_255 - .L_254)
.L_254:
        /*004c*/ 	.word	0x00000000
        /*0050*/ 	.short	0x0004
        /*0052*/ 	.short	0x0010
        /*0054*/ 	.byte	0x00, 0xf0, 0x11, 0x00


	//----- nvinfo : EIATTR_KPARAM_INFO
	.align		4
.L_255:
        /*0058*/ 	.byte	0x04, 0x17
        /*005a*/ 	.short	(.L_257 - .L_256)
.L_256:
        /*005c*/ 	.word	0x00000000
        /*0060*/ 	.short	0x0003
        /*0062*/ 	.short	0x000c
        /*0064*/ 	.byte	0x00, 0xf0, 0x11, 0x00


	//----- nvinfo : EIATTR_KPARAM_INFO
	.align		4
.L_257:
        /*0068*/ 	.byte	0x04, 0x17
        /*006a*/ 	.short	(.L_259 - .L_258)
.L_258:
        /*006c*/ 	.word	0x00000000
        /*0070*/ 	.short	0x0002
        /*0072*/ 	.short	0x0008
        /*0074*/ 	.byte	0x00, 0xf0, 0x11, 0x00


	//----- nvinfo : EIATTR_KPARAM_INFO
	.align		4
.L_259:
        /*0078*/ 	.byte	0x04, 0x17
        /*007a*/ 	.short	(.L_261 - .L_260)
.L_260:
        /*007c*/ 	.word	0x00000000
        /*0080*/ 	.short	0x0001
        /*0082*/ 	.short	0x0004
        /*0084*/ 	.byte	0x00, 0xf0, 0x11, 0x00


	//----- nvinfo : EIATTR_KPARAM_INFO
	.align		4
.L_261:
        /*0088*/ 	.byte	0x04, 0x17
        /*008a*/ 	.short	(.L_263 - .L_262)
.L_262:
        /*008c*/ 	.word	0x00000000
        /*0090*/ 	.short	0x0000
        /*0092*/ 	.short	0x0000
        /*0094*/ 	.byte	0x00, 0xf0, 0x11, 0x00


	//----- nvinfo : EIATTR_SPARSE_MMA_MASK
	.align		4
.L_263:
        /*0098*/ 	.byte	0x03, 0x50
        /*009a*/ 	.short	0x0000


	//----- nvinfo : EIATTR_MAXREG_COUNT
	.align		4
        /*009c*/ 	.byte	0x03, 0x1b
        /*009e*/ 	.short	0x00ff


	//----- nvinfo : EIATTR_MERCURY_ISA_VERSION
	.align		4
        /*00a0*/ 	.byte	0x03, 0x5f
        /*00a2*/ 	.short	0x0101


	//----- nvinfo : EIATTR_VRC_CTA_INIT_COUNT
	.align		4
        /*00a4*/ 	.byte	0x02, 0x4a
	.zero		1
	.zero		1


	//----- nvinfo : EIATTR_EXIT_INSTR_OFFSETS
	.align		4
        /*00a8*/ 	.byte	0x04, 0x1c
        /*00aa*/ 	.short	(.L_265 - .L_264)


	//   ....[0]....
.L_264:
        /*00ac*/ 	.word	0x00000070


	//   ....[1]....
        /*00b0*/ 	.word	0x000002c0


	//   ....[2]....
        /*00b4*/ 	.word	0x000009a0


	//----- nvinfo : EIATTR_CRS_STACK_SIZE
	.align		4
.L_265:
        /*00b8*/ 	.byte	0x04, 0x1e
        /*00ba*/ 	.short	(.L_267 - .L_266)
.L_266:
        /*00bc*/ 	.word	0x00000000


	//----- nvinfo : EIATTR_CBANK_PARAM_SIZE
	.align		4
.L_267:
        /*00c0*/ 	.byte	0x03, 0x19
        /*00c2*/ 	.short	0x0038


	//----- nvinfo : EIATTR_PARAM_CBANK
	.align		4
        /*00c4*/ 	.byte	0x04, 0x0a
        /*00c6*/ 	.short	(.L_269 - .L_268)
	.align		4
.L_268:
        /*00c8*/ 	.word	index@(.nv.constant0._ZN11circles_gpu17compute_tile_maskEiiiiiPKfS1_S1_Pa)
        /*00cc*/ 	.short	0x0380
        /*00ce*/ 	.short	0x0038


	//----- nvinfo : EIATTR_SW_WAR
	.align		4
.L_269:
        /*00d0*/ 	.byte	0x04, 0x36
        /*00d2*/ 	.short	(.L_271 - .L_270)
.L_270:
        /*00d4*/ 	.word	0x00000008
.L_271:


//--------------------- .nv.info._ZN11circles_gpu16render_gpu_naiveEiiiPKfS1_S1_S1_S1_S1_S1_PfS2_S2_ --------------------------
	.section	.nv.info._ZN11circles_gpu16render_gpu_naiveEiiiPKfS1_S1_S1_S1_S1_S1_PfS2_S2_,"",@"SHT_CUDA_INFO"
	.sectionflags	@""
	.align	4


	//----- nvinfo : EIATTR_CUDA_API_VERSION
	.align		4
        /*0000*/ 	.byte	0x04, 0x37
        /*0002*/ 	.short	(.L_273 - .L_272)
.L_272:
        /*0004*/ 	.word	0x00000082


	//----- nvinfo : EIATTR_KPARAM_INFO
	.align		4
.L_273:
        /*0008*/ 	.byte	0x04, 0x17
        /*000a*/ 	.short	(.L_275 - .L_274)
.L_274:
        /*000c*/ 	.word	0x00000000
        /*0010*/ 	.short	0x000c
        /*0012*/ 	.short	0x0058
        /*0014*/ 	.byte	0x00, 0xf5, 0x21, 0x00


	//----- nvinfo : EIATTR_KPARAM_INFO
	.align		4
.L_275:
        /*0018*/ 	.byte	0x04, 0x17
        /*001a*/ 	.short	(.L_277 - .L_276)
.L_276:
        /*001c*/ 	.word	0x00000000
        /*0020*/ 	.short	0x000b
        /*0022*/ 	.short	0x0050
        /*0024*/ 	.byte	0x00, 0xf5, 0x21, 0x00


	//----- nvinfo : EIATTR_KPARAM_INFO
	.align		4
.L_277:
        /*0028*/ 	.byte	0x04, 0x17
        /*002a*/ 	.short	(.L_279 - .L_278)
.L_278:
        /*002c*/ 	.word	0x00000000
        /*0030*/ 	.short	0x000a
        /*0032*/ 	.short	0x0048
        /*0034*/ 	.byte	0x00, 0xf5, 0x21, 0x00


	//----- nvinfo : EIATTR_KPARAM_INFO
	.align		4
.L_279:
        /*0038*/ 	.byte	0x04, 0x17
        /*003a*/ 	.short	(.L_281 - .L_280)
.L_280:
        /*003c*/ 	.word	0x00000000
        /*0040*/ 	.short	0x0009
        /*0042*/ 	.short	0x0040
        /*0044*/ 	.byte	0x00, 0xf5, 0x21, 0x00


	//----- nvinfo : EIATTR_KPARAM_INFO
	.align		4
.L_281:
        /*0048*/ 	.byte	0x04, 0x17
        /*004a*/ 	.short	(.L_283 - .L_282)
.L_282:
        /*004c*/ 	.word	0x00000000
        /*0050*/ 	.short	0x0008
        /*0052*/ 	.short	0x0038
        /*0054*/ 	.byte	0x00, 0xf5, 0x21, 0x00


	//----- nvinfo : EIATTR_KPARAM_INFO
	.align		4
.L_283:
        /*0058*/ 	.byte	0x04, 0x17
        /*005a*/ 	.short	(.L_285 - .L_284)
.L_284:
        /*005c*/ 	.word	0x00000000
        /*0060*/ 	.short	0x0007
        /*0062*/ 	.short	0x0030
        /*0064*/ 	.byte	0x00, 0xf5, 0x21, 0x00


	//----- nvinfo : EIATTR_KPARAM_INFO
	.align		4
.L_285:
        /*0068*/ 	.byte	0x04, 0x17
        /*006a*/ 	.short	(.L_287 - .L_286)
.L_286:
        /*006c*/ 	.word	0x00000000
        /*0070*/ 	.short	0x0006
        /*0072*/ 	.short	0x0028
        /*0074*/ 	.byte	0x00, 0xf5, 0x21, 0x00


	//----- nvinfo : EIATTR_KPARAM_INFO
	.align		4
.L_287:
        /*0078*/ 	.byte	0x04, 0x17
        /*007a*/ 	.short	(.L_289 - .L_288)
.L_288:
        /*007c*/ 	.word	0x00000000
        /*0080*/ 	.short	0x0005
        /*0082*/ 	.short	0x0020
        /*0084*/ 	.byte	0x00, 0xf5, 0x21, 0x00


	//----- nvinfo : EIATTR_KPARAM_INFO
	.align		4
.L_289:
        /*0088*/ 	.byte	0x04, 0x17
        /*008a*/ 	.short	(.L_291 - .L_290)
.L_290:
        /*008c*/ 	.word	0x00000000
        /*0090*/ 	.short	0x0004
        /*0092*/ 	.short	0x0018
        /*0094*/ 	.byte	0x00, 0xf5, 0x21, 0x00


	//----- nvinfo : EIATTR_KPARAM_INFO
	.align		4
.L_291:
        /*0098*/ 	.byte	0x04, 0x17
        /*009a*/ 	.short	(.L_293 - .L_292)
.L_292:
        /*009c*/ 	.word	0x00000000
        /*00a0*/ 	.short	0x0003
        /*00a2*/ 	.short	0x0010
        /*00a4*/ 	.byte	0x00, 0xf5, 0x21, 0x00


	//----- nvinfo : EIATTR_KPARAM_INFO
	.align		4
.L_293:
        /*00a8*/ 	.byte	0x04, 0x17
        /*00aa*/ 	.short	(.L_295 - .L_294)
.L_294:
        /*00ac*/ 	.word	0x00000000
        /*00b0*/ 	.short	0x0002
        /*00b2*/ 	.short	0x0008
        /*00b4*/ 	.byte	0x00, 0xf0, 0x11, 0x00


	//----- nvinfo : EIATTR_KPARAM_INFO
	.align		4
.L_295:
        /*00b8*/ 	.byte	0x04, 0x17
        /*00ba*/ 	.short	(.L_297 - .L_296)
.L_296:
        /*00bc*/ 	.word	0x00000000
        /*00c0*/ 	.short	0x0001
        /*00c2*/ 	.short	0x0004
        /*00c4*/ 	.byte	0x00, 0xf0, 0x11, 0x00


	//----- nvinfo : EIATTR_KPARAM_INFO
	.align		4
.L_297:
        /*00c8*/ 	.byte	0x04, 0x17
        /*00ca*/ 	.short	(.L_299 - .L_298)
.L_298:
        /*00cc*/ 	.word	0x00000000
        /*00d0*/ 	.short	0x0000
        /*00d2*/ 	.short	0x0000
        /*00d4*/ 	.byte	0x00, 0xf0, 0x11, 0x00


	//----- nvinfo : EIATTR_SPARSE_MMA_MASK
	.align		4
.L_299:
        /*00d8*/ 	.byte	0x03, 0x50
        /*00da*/ 	.short	0x0000


	//----- nvinfo : EIATTR_MAXREG_COUNT
	.align		4
        /*00dc*/ 	.byte	0x03, 0x1b
        /*00de*/ 	.short	0x00ff


	//----- nvinfo : EIATTR_MERCURY_ISA_VERSION
	.align		4
        /*00e0*/ 	.byte	0x03, 0x5f
        /*00e2*/ 	.short	0x0101


	//----- nvinfo : EIATTR_VRC_CTA_INIT_COUNT
	.align		4
        /*00e4*/ 	.byte	0x02, 0x4a
	.zero		1
	.zero		1


	//----- nvinfo : EIATTR_EXIT_INSTR_OFFSETS
	.align		4
        /*00e8*/ 	.byte	0x04, 0x1c
        /*00ea*/ 	.short	(.L_301 - .L_300)


	//   ....[0]....
.L_300:
        /*00ec*/ 	.word	0x00000690


	//   ....[1]....
        /*00f0*/ 	.word	0x000019d0


	//----- nvinfo : EIATTR_CBANK_PARAM_SIZE
	.align		4
.L_301:
        /*00f4*/ 	.byte	0x03, 0x19
        /*00f6*/ 	.short	0x0060


	//----- nvinfo : EIATTR_PARAM_CBANK
	.align		4
        /*00f8*/ 	.byte	0x04, 0x0a
        /*00fa*/ 	.short	(.L_303 - .L_302)
	.align		4
.L_302:
        /*00fc*/ 	.word	index@(.nv.constant0._ZN11circles_gpu16render_gpu_naiveEiiiPKfS1_S1_S1_S1_S1_S1_PfS2_S2_)
        /*0100*/ 	.short	0x0380
        /*0102*/ 	.short	0x0060


	//----- nvinfo : EIATTR_SW_WAR
	.align		4
.L_303:
        /*0104*/ 	.byte	0x04, 0x36
        /*0106*/ 	.short	(.L_305 - .L_304)
.L_304:
        /*0108*/ 	.word	0x00000008
.L_305:


//--------------------- .nv.callgraph             --------------------------
	.section	.nv.callgraph,"",@"SHT_CUDA_CALLGRAPH"
	.align	4
	.sectionentsize	8
	.align		4
        /*0000*/ 	.word	0x00000000
	.align		4
        /*0004*/ 	.word	0xffffffff
	.align		4
        /*0008*/ 	.word	0x00000000
	.align		4
        /*000c*/ 	.word	0xfffffffe
	.align		4
        /*0010*/ 	.word	0x00000000
	.align		4
        /*0014*/ 	.word	0xfffffffd
	.align		4
        /*0018*/ 	.word	0x00000000
	.align		4
        /*001c*/ 	.word	0xfffffffc


//--------------------- .text._ZN11circles_gpu14render_circlesEiiiPKfS1_S1_S1_S1_S1_S1_PfS2_S2_PjS3_S3_ --------------------------
	.section	.text._ZN11circles_gpu14render_circlesEiiiPKfS1_S1_S1_S1_S1_S1_PfS2_S2_PjS3_S3_,"ax",@progbits
	.align	128
        .global         _ZN11circles_gpu14render_circlesEiiiPKfS1_S1_S1_S1_S1_S1_PfS2_S2_PjS3_S3_
        .type           _ZN11circles_gpu14render_circlesEiiiPKfS1_S1_S1_S1_S1_S1_PfS2_S2_PjS3_S3_,@function
        .size           _ZN11circles_gpu14render_circlesEiiiPKfS1_S1_S1_S1_S1_S1_PfS2_S2_PjS3_S3_,(.L_x_81 - _ZN11circles_gpu14render_circlesEiiiPKfS1_S1_S1_S1_S1_S1_PfS2_S2_PjS3_S3_)
        .other          _ZN11circles_gpu14render_circlesEiiiPKfS1_S1_S1_S1_S1_S1_PfS2_S2_PjS3_S3_,@"STO_CUDA_ENTRY STV_DEFAULT"
_ZN11circles_gpu14render_circlesEiiiPKfS1_S1_S1_S1_S1_S1_PfS2_S2_PjS3_S3_:
.text._ZN11circles_gpu14render_circlesEiiiPKfS1_S1_S1_S1_S1_S1_PfS2_S2_PjS3_S3_:
[----:B------:R-:W-:Y:S01]  /*0000*/  LDC R1, c[0x0][0x37c] ;  /* 0x0000df00ff017b82 */ /* 0x000fe20000000800 */
[----:B------:R-:W-:Y:S05]  /*0010*/  EXIT ;  /* 0x000000000000794d */ /* 0x000fea0003800000 */
.L_x_0:
[----:B------:R-:W-:-:S00]  /*0020*/  BRA `(.L_x_0) ;  /* 0xfffffffc00fc7947 */ /* 0x000fc0000383ffff */
[----:B------:R-:W-:-:S00]  /*0030*/  NOP ;  /* 0x0000000000007918 */ /* 0x000fc00000000000 */
        /* <DEDUP_REMOVED lines=12> */
.L_x_81:


//--------------------- .text._ZN11circles_gpu7reorderEiPKjS1_PjS2_S1_S1_ --------------------------
	.section	.text._ZN11circles_gpu7reorderEiPKjS1_PjS2_S1_S1_,"ax",@progbits
	.align	128
        .global         _ZN11circles_gpu7reorderEiPKjS1_PjS2_S1_S1_
        .type           _ZN11circles_gpu7reorderEiPKjS1_PjS2_S1_S1_,@function
        .size           _ZN11circles_gpu7reorderEiPKjS1_PjS2_S1_S1_,(.L_x_82 - _ZN11circles_gpu7reorderEiPKjS1_PjS2_S1_S1_)
        .other          _ZN11circles_gpu7reorderEiPKjS1_PjS2_S1_S1_,@"STO_CUDA_ENTRY STV_DEFAULT"
_ZN11circles_gpu7reorderEiPKjS1_PjS2_S1_S1_:
.text._ZN11circles_gpu7reorderEiPKjS1_PjS2_S1_S1_:
[----:B------:R-:W-:Y:S01]  /*0000*/  LDC R1, c[0x0][0x37c] ;  /* 0x0000df00ff017b82 */ /* 0x000fe20000000800 */
[----:B------:R-:W-:Y:S05]  /*0010*/  EXIT ;  /* 0x000000000000794d */ /* 0x000fea0003800000 */
.L_x_1:
        /* <DEDUP_REMOVED lines=14> */
.L_x_82:


//--------------------- .text._ZN11circles_gpu20count_circle_in_tileEiiPjS0_S0_ --------------------------
	.section	.text._ZN11circles_gpu20count_circle_in_tileEiiPjS0_S0_,"ax",@progbits
	.align	128
        .global         _ZN11circles_gpu20count_circle_in_tileEiiPjS0_S0_
        .type           _ZN11circles_gpu20count_circle_in_tileEiiPjS0_S0_,@function
        .size           _ZN11circles_gpu20count_circle_in_tileEiiPjS0_S0_,(.L_x_83 - _ZN11circles_gpu20count_circle_in_tileEiiPjS0_S0_)
        .other          _ZN11circles_gpu20count_circle_in_tileEiiPjS0_S0_,@"STO_CUDA_ENTRY STV_DEFAULT"
_ZN11circles_gpu20count_circle_in_tileEiiPjS0_S0_:
.text._ZN11circles_gpu20count_circle_in_tileEiiPjS0_S0_:
[----:B------:R-:W-:Y:S01]  /*0000*/  LDC R1, c[0x0][0x37c] ;  /* 0x0000df00ff017b82 */ /* 0x000fe20000000800 */
[----:B------:R-:W0:Y:S01]  /*0010*/  S2R R3, SR_TID.X ;  /* 0x0000000000037919 */ /* 0x000e220000002100 */
[----:B------:R-:W0:Y:S06]  /*0020*/  LDCU UR8, c[0x0][0x384] ;  /* 0x00007080ff0877ac */ /* 0x000e2c0008000800 */
[----:B------:R-:W1:Y:S01]  /*0030*/  LDC R0, c[0x0][0x360] ;  /* 0x0000d800ff007b82 */ /* 0x000e620000000800 */
[----:B------:R-:W-:Y:S01]  /*0040*/  BSSY.RECONVERGENT B0, `(.L_x_2) ;  /* 0x000003e000007945 */ /* 0x000fe20003800200 */
[----:B0-----:R-:W-:-:S13]  /*0050*/  ISETP.GE.AND P0, PT, R3, UR8, PT ;  /* 0x0000000803007c0c */ /* 0x001fda000bf06270 */
[----:B------:R-:W-:Y:S05]  /*0060*/  @P0 BRA `(.L_x_3) ;  /* 0x0000000000ec0947 */ /* 0x000fea0003800000 */
[----:B-1----:R-:W0:Y:S01]  /*0070*/  I2F.U32.RP R8, R0 ;  /* 0x0000000000087306 */ /* 0x002e220000209000 */
[----:B------:R-:W-:Y:S01]  /*0080*/  IMAD.IADD R2, R3, 0x1, R0 ;  /* 0x0000000103027824 */ /* 0x000fe200078e0200 */
[----:B------:R-:W-:Y:S01]  /*0090*/  ISETP.NE.U32.AND P2, PT, R0, RZ, PT ;  /* 0x000000ff0000720c */ /* 0x000fe20003f45070 */
[----:B------:R-:W-:Y:S03]  /*00a0*/  BSSY.RECONVERGENT B1, `(.L_x_4) ;  /* 0x0000028000017945 */ /* 0x000fe60003800200 */
[C---:B------:R-:W-:Y:S02]  /*00b0*/  ISETP.GE.U32.AND P0, PT, R2.reuse, UR8, PT ;  /* 0x0000000802007c0c */ /* 0x040fe4000bf06070 */
[----:B------:R-:W-:Y:S02]  /*00c0*/  VIMNMX.U32 R7, PT, PT, R2, UR8, !PT ;  /* 0x0000000802077c48 */ /* 0x000fe4000ffe0000 */
[----:B------:R-:W-:-:S04]  /*00d0*/  SEL R6, RZ, 0x1, P0 ;  /* 0x00000001ff067807 */ /* 0x000fc80000000000 */
[----:B------:R-:W-:Y:S01]  /*00e0*/  IADD3 R7, PT, PT, R7, -R2, -R6 ;  /* 0x8000000207077210 */ /* 0x000fe20007ffe806 */
[----:B0-----:R-:W0:Y:S02]  /*00f0*/  MUFU.RCP R8, R8 ;  /* 0x0000000800087308 */ /* 0x001e240000001000 */
[----:B0-----:R-:W-:-:S06]  /*0100*/  VIADD R4, R8, 0xffffffe ;  /* 0x0ffffffe08047836 */ /* 0x001fcc0000000000 */
[----:B------:R0:W1:Y:S02]  /*0110*/  F2I.FTZ.U32.TRUNC.NTZ R5, R4 ;  /* 0x0000000400057305 */ /* 0x000064000021f000 */
[----:B0-----:R-:W-:Y:S02]  /*0120*/  HFMA2 R4, -RZ, RZ, 0, 0 ;  /* 0x00000000ff047431 */ /* 0x001fe400000001ff */
[----:B-1----:R-:W-:-:S04]  /*0130*/  IMAD.MOV R9, RZ, RZ, -R5 ;  /* 0x000000ffff097224 */ /* 0x002fc800078e0a05 */
[----:B------:R-:W-:-:S04]  /*0140*/  IMAD R9, R9, R0, RZ ;  /* 0x0000000009097224 */ /* 0x000fc800078e02ff */
[----:B------:R-:W-:-:S06]  /*0150*/  IMAD.HI.U32 R8, R5, R9, R4 ;  /* 0x0000000905087227 */ /* 0x000fcc00078e0004 */
[----:B------:R-:W-:-:S04]  /*0160*/  IMAD.HI.U32 R5, R8, R7, RZ ;  /* 0x0000000708057227 */ /* 0x000fc800078e00ff */
[----:B------:R-:W-:-:S04]  /*0170*/  IMAD.MOV R2, RZ, RZ, -R5 ;  /* 0x000000ffff027224 */ /* 0x000fc800078e0a05 */
[----:B------:R-:W-:-:S05]  /*0180*/  IMAD R7, R0, R2, R7 ;  /* 0x0000000200077224 */ /* 0x000fca00078e0207 */
[----:B------:R-:W-:-:S13]  /*0190*/  ISETP.GE.U32.AND P0, PT, R7, R0, PT ;  /* 0x000000000700720c */ /* 0x000fda0003f06070 */
[----:B------:R-:W-:Y:S02]  /*01a0*/  @P0 IMAD.IADD R7, R7, 0x1, -R0 ;  /* 0x0000000107070824 */ /* 0x000fe400078e0a00 */
[----:B------:R-:W-:-:S03]  /*01b0*/  @P0 VIADD R5, R5, 0x1 ;  /* 0x0000000105050836 */ /* 0x000fc60000000000 */
[----:B------:R-:W-:-:S13]  /*01c0*/  ISETP.GE.U32.AND P1, PT, R7, R0, PT ;  /* 0x000000000700720c */ /* 0x000fda0003f26070 */
[----:B------:R-:W-:Y:S02]  /*01d0*/  @P1 IADD3 R5, PT, PT, R5, 0x1, RZ ;  /* 0x0000000105051810 */ /* 0x000fe40007ffe0ff */
[----:B------:R-:W-:-:S05]  /*01e0*/  @!P2 LOP3.LUT R5, RZ, R0, RZ, 0x33, !PT ;  /* 0x00000000ff05a212 */ /* 0x000fca00078e33ff */
[----:B------:R-:W-:Y:S02]  /*01f0*/  IMAD.IADD R2, R6, 0x1, R5 ;  /* 0x0000000106027824 */ /* 0x000fe400078e0205 */
[----:B------:R-:W-:-:S03]  /*0200*/  IMAD.MOV.U32 R5, RZ, RZ, R3 ;  /* 0x000000ffff057224 */ /* 0x000fc600078e0003 */
[C---:B------:R-:W-:Y:S02]  /*0210*/  LOP3.LUT R4, R2.reuse, 0x3, RZ, 0xc0, !PT ;  /* 0x0000000302047812 */ /* 0x040fe400078ec0ff */
[----:B------:R-:W-:Y:S02]  /*0220*/  ISETP.GE.U32.AND P1, PT, R2, 0x3, PT ;  /* 0x000000030200780c */ /* 0x000fe40003f26070 */
[----:B------:R-:W-:-:S13]  /*0230*/  ISETP.NE.AND P0, PT, R4, 0x3, PT ;  /* 0x000000030400780c */ /* 0x000fda0003f05270 */
[----:B------:R-:W-:Y:S05]  /*0240*/  @!P0 BRA `(.L_x_5) ;  /* 0x0000000000348947 */ /* 0x000fea0003800000 */
[----:B------:R-:W0:Y:S01]  /*0250*/  S2UR UR5, SR_CgaCtaId ;  /* 0x00000000000579c3 */ /* 0x000e220000008800 */
[----:B------:R-:W-:Y:S01]  /*0260*/  VIADD R2, R2, 0x1 ;  /* 0x0000000102027836 */ /* 0x000fe20000000000 */
[----:B------:R-:W-:-:S04]  /*0270*/  UMOV UR4, 0x400 ;  /* 0x0000040000047882 */ /* 0x000fc80000000000 */
[----:B------:R-:W-:-:S05]  /*0280*/  LOP3.LUT R2, R2, 0x3, RZ, 0xc0, !PT ;  /* 0x0000000302027812 */ /* 0x000fca00078ec0ff */
[C---:B------:R-:W-:Y:S01]  /*0290*/  IMAD R5, R2.reuse, R0, R3 ;  /* 0x0000000002057224 */ /* 0x040fe200078e0203 */
[----:B------:R-:W-:Y:S01]  /*02a0*/  IADD3 R2, PT, PT, -R2, RZ, RZ ;  /* 0x000000ff02027210 */ /* 0x000fe20007ffe1ff */
[----:B0-----:R-:W-:-:S06]  /*02b0*/  ULEA UR4, UR5, UR4, 0x18 ;  /* 0x0000000405047291 */ /* 0x001fcc000f8ec0ff */
[----:B------:R-:W-:-:S07]  /*02c0*/  LEA R7, R3, UR4, 0x2 ;  /* 0x0000000403077c11 */ /* 0x000fce000f8e10ff */
.L_x_6:
[----:B------:R-:W-:Y:S01]  /*02d0*/  VIADD R2, R2, 0x1 ;  /* 0x0000000102027836 */ /* 0x000fe20000000000 */
[----:B------:R0:W-:Y:S04]  /*02e0*/  STS [R7], RZ ;  /* 0x000000ff07007388 */ /* 0x0001e80000000800 */
[----:B------:R-:W-:Y:S01]  /*02f0*/  ISETP.NE.AND P0, PT, R2, RZ, PT ;  /* 0x000000ff0200720c */ /* 0x000fe20003f05270 */
[----:B0-----:R-:W-:-:S12]  /*0300*/  IMAD R7, R0, 0x4, R7 ;  /* 0x0000000400077824 */ /* 0x001fd800078e0207 */
[----:B------:R-:W-:Y:S05]  /*0310*/  @P0 BRA `(.L_x_6) ;  /* 0xfffffffc00ec0947 */ /* 0x000fea000383ffff */
.L_x_5:
[----:B------:R-:W-:Y:S05]  /*0320*/  BSYNC.RECONVERGENT B1 ;  /* 0x0000000000017941 */ /* 0x000fea0003800200 */
.L_x_4:
[----:B------:R-:W-:Y:S05]  /*0330*/  @!P1 BRA `(.L_x_3) ;  /* 0x0000000000389947 */ /* 0x000fea0003800000 */
[----:B------:R-:W0:Y:S01]  /*0340*/  S2R R7, SR_CgaCtaId ;  /* 0x0000000000077919 */ /* 0x000e220000008800 */
[----:B------:R-:W-:-:S04]  /*0350*/  MOV R2, 0x400 ;  /* 0x0000040000027802 */ /* 0x000fc80000000f00 */
[----:B0-----:R-:W-:-:S07]  /*0360*/  LEA R4, R7, R2, 0x18 ;  /* 0x0000000207047211 */ /* 0x001fce00078ec0ff */
.L_x_7:
[----:B0-----:R-:W-:Y:S02]  /*0370*/  IMAD R7, R5, 0x4, R4 ;  /* 0x0000000405077824 */ /* 0x001fe400078e0204 */
[----:B------:R-:W-:-:S03]  /*0380*/  IMAD R5, R0, 0x4, R5 ;  /* 0x0000000400057824 */ /* 0x000fc600078e0205 */
[----:B------:R-:W-:Y:S01]  /*0390*/  LEA R9, R0, R7, 0x2 ;  /* 0x0000000700097211 */ /* 0x000fe200078e10ff */
[----:B------:R0:W-:Y:S01]  /*03a0*/  STS [R7], RZ ;  /* 0x000000ff07007388 */ /* 0x0001e20000000800 */
[----:B------:R-:W-:-:S03]  /*03b0*/  ISETP.GE.AND P0, PT, R5, UR8, PT ;  /* 0x0000000805007c0c */ /* 0x000fc6000bf06270 */
[C---:B------:R-:W-:Y:S01]  /*03c0*/  IMAD R11, R0.reuse, 0x4, R9 ;  /* 0x00000004000b7824 */ /* 0x040fe200078e0209 */
[----:B------:R0:W-:Y:S03]  /*03d0*/  STS [R9], RZ ;  /* 0x000000ff09007388 */ /* 0x0001e60000000800 */
[----:B------:R-:W-:Y:S01]  /*03e0*/  IMAD R2, R0, 0x4, R11 ;  /* 0x0000000400027824 */ /* 0x000fe200078e020b */
[----:B------:R0:W-:Y:S04]  /*03f0*/  STS [R11], RZ ;  /* 0x000000ff0b007388 */ /* 0x0001e80000000800 */
[----:B------:R0:W-:Y:S01]  /*0400*/  STS [R2], RZ ;  /* 0x000000ff02007388 */ /* 0x0001e20000000800 */
[----:B------:R-:W-:Y:S05]  /*0410*/  @!P0 BRA `(.L_x_7) ;  /* 0xfffffffc00d48947 */ /* 0x000fea000383ffff */
.L_x_3:
[----:B------:R-:W-:Y:S05]  /*0420*/  BSYNC.RECONVERGENT B0 ;  /* 0x0000000000007941 */ /* 0x000fea0003800200 */
.L_x_2:
[----:B------:R-:W0:Y:S01]  /*0430*/  S2UR UR4, SR_CTAID.X ;  /* 0x00000000000479c3 */ /* 0x000e220000002500 */
[----:B------:R-:W2:Y:S01]  /*0440*/  LDCU UR5, c[0x0][0x380] ;  /* 0x00007000ff0577ac */ /* 0x000ea20008000800 */
[----:B------:R-:W-:Y:S06]  /*0450*/  BSSY.RECONVERGENT B0, `(.L_x_8) ;  /* 0x000000f000007945 */ /* 0x000fec0003800200 */
[----:B------:R-:W-:Y:S01]  /*0460*/  BAR.SYNC.DEFER_BLOCKING 0x0 ;  /* 0x0000000000007b1d */ /* 0x000fe20000010000 */
[----:B------:R-:W-:-:S05]  /*0470*/  ISETP.GE.AND P1, PT, R3, UR8, PT ;  /* 0x0000000803007c0c */ /* 0x000fca000bf26270 */
[----:B------:R-:W3:Y:S01]  /*0480*/  LDCU.64 UR6, c[0x0][0x358] ;  /* 0x00006b00ff0677ac */ /* 0x000ee20008000a00 */
[----:B01----:R-:W-:-:S05]  /*0490*/  IMAD R7, R0, UR4, R3 ;  /* 0x0000000400077c24 */ /* 0x003fca000f8e0203 */
[----:B--2---:R-:W-:-:S13]  /*04a0*/  ISETP.GE.AND P0, PT, R7, UR5, PT ;  /* 0x0000000507007c0c */ /* 0x004fda000bf06270 */
[----:B---3--:R-:W-:Y:S05]  /*04b0*/  @P0 BRA `(.L_x_9) ;  /* 0x0000000000200947 */ /* 0x008fea0003800000 */
[----:B------:R-:W0:Y:S02]  /*04c0*/  LDC.64 R4, c[0x0][0x390] ;  /* 0x0000e400ff047b82 */ /* 0x000e240000000a00 */
[----:B0-----:R-:W-:-:S06]  /*04d0*/  IMAD.WIDE R4, R7, 0x4, R4 ;  /* 0x0000000407047825 */ /* 0x001fcc00078e0204 */
[----:B------:R-:W2:Y:S01]  /*04e0*/  LDG.E R4, desc[UR6][R4.64] ;  /* 0x0000000604047981 */ /* 0x000ea2000c1e1900 */
[----:B------:R-:W0:Y:S01]  /*04f0*/  S2UR UR5, SR_CgaCtaId ;  /* 0x00000000000579c3 */ /* 0x000e220000008800 */
[----:B------:R-:W-:Y:S02]  /*0500*/  UMOV UR4, 0x400 ;  /* 0x0000040000047882 */ /* 0x000fe40000000000 */
[----:B0-----:R-:W-:-:S06]  /*0510*/  ULEA UR4, UR5, UR4, 0x18 ;  /* 0x0000000405047291 */ /* 0x001fcc000f8ec0ff */
[----:B--2---:R-:W-:-:S05]  /*0520*/  LEA R2, R4, UR4, 0x2 ;  /* 0x0000000404027c11 */ /* 0x004fca000f8e10ff */
[----:B------:R0:W-:Y:S02]  /*0530*/  ATOMS.POPC.INC.32 RZ, [R2+URZ] ;  /* 0x0000000002ff7f8c */ /* 0x0001e4000d8000ff */
.L_x_9:
[----:B------:R-:W-:Y:S05]  /*0540*/  BSYNC.RECONVERGENT B0 ;  /* 0x0000000000007941 */ /* 0x000fea0003800200 */
.L_x_8:
[----:B------:R-:W-:Y:S06]  /*0550*/  BAR.SYNC.DEFER_BLOCKING 0x0 ;  /* 0x0000000000007b1d */ /* 0x000fec0000010000 */
[----:B------:R-:W-:Y:S05]  /*0560*/  @P1 EXIT ;  /* 0x000000000000194d */ /* 0x000fea0003800000 */
[----:B------:R-:W1:Y:S01]  /*0570*/  I2F.U32.RP R8, R0 ;  /* 0x0000000000087306 */ /* 0x000e620000209000 */
[----:B0-----:R-:W-:Y:S01]  /*0580*/  IMAD.IADD R2, R3, 0x1, R0 ;  /* 0x0000000103027824 */ /* 0x001fe200078e0200 */
[----:B------:R-:W-:Y:S01]  /*0590*/  ISETP.NE.U32.AND P2, PT, R0, RZ, PT ;  /* 0x000000ff0000720c */ /* 0x000fe20003f45070 */
[----:B------:R-:W-:Y:S03]  /*05a0*/  BSSY.RECONVERGENT B0, `(.L_x_10) ;  /* 0x000002b000007945 */ /* 0x000fe60003800200 */
[C---:B------:R-:W-:Y:S02]  /*05b0*/  ISETP.GE.U32.AND P0, PT, R2.reuse, UR8, PT ;  /* 0x0000000802007c0c */ /* 0x040fe4000bf06070 */
[----:B------:R-:W-:Y:S02]  /*05c0*/  VIMNMX.U32 R7, PT, PT, R2, UR8, !PT ;  /* 0x0000000802077c48 */ /* 0x000fe4000ffe0000 */
[----:B------:R-:W-:-:S04]  /*05d0*/  SEL R6, RZ, 0x1, P0 ;  /* 0x00000001ff067807 */ /* 0x000fc80000000000 */
[----:B------:R-:W-:Y:S01]  /*05e0*/  IADD3 R7, PT, PT, R7, -R2, -R6 ;  /* 0x8000000207077210 */ /* 0x000fe20007ffe806 */
[----:B-1----:R-:W0:Y:S02]  /*05f0*/  MUFU.RCP R8, R8 ;  /* 0x0000000800087308 */ /* 0x002e240000001000 */
[----:B0-----:R-:W-:-:S06]  /*0600*/  IADD3 R4, PT, PT, R8, 0xffffffe, RZ ;  /* 0x0ffffffe08047810 */ /* 0x001fcc0007ffe0ff */
[----:B------:R0:W1:Y:S02]  /*0610*/  F2I.FTZ.U32.TRUNC.NTZ R5, R4 ;  /* 0x0000000400057305 */ /* 0x000064000021f000 */
[----:B0-----:R-:W-:Y:S01]  /*0620*/  MOV R4, RZ ;  /* 0x000000ff00047202 */ /* 0x001fe20000000f00 */
[----:B-1----:R-:W-:-:S04]  /*0630*/  IMAD.MOV R9, RZ, RZ, -R5 ;  /* 0x000000ffff097224 */ /* 0x002fc800078e0a05 */
[----:B------:R-:W-:-:S04]  /*0640*/  IMAD R9, R9, R0, RZ ;  /* 0x0000000009097224 */ /* 0x000fc800078e02ff */
[----:B------:R-:W-:-:S06]  /*0650*/  IMAD.HI.U32 R8, R5, R9, R4 ;  /* 0x0000000905087227 */ /* 0x000fcc00078e0004 */
[----:B------:R-:W-:-:S04]  /*0660*/  IMAD.HI.U32 R5, R8, R7, RZ ;  /* 0x0000000708057227 */ /* 0x000fc800078e00ff */
[----:B------:R-:W-:-:S04]  /*0670*/  IMAD.MOV R2, RZ, RZ, -R5 ;  /* 0x000000ffff027224 */ /* 0x000fc800078e0a05 */
[----:B------:R-:W-:-:S05]  /*0680*/  IMAD R7, R0, R2, R7 ;  /* 0x0000000200077224 */ /* 0x000fca00078e0207 */
[----:B------:R-:W-:-:S13]  /*0690*/  ISETP.GE.U32.AND P0, PT, R7, R0, PT ;  /* 0x000000000700720c */ /* 0x000fda0003f06070 */
[----:B------:R-:W-:Y:S01]  /*06a0*/  @P0 IMAD.IADD R7, R7, 0x1, -R0 ;  /* 0x0000000107070824 */ /* 0x000fe200078e0a00 */
[----:B------:R-:W-:-:S04]  /*06b0*/  @P0 IADD3 R5, PT, PT, R5, 0x1, RZ ;  /* 0x0000000105050810 */ /* 0x000fc80007ffe0ff */
[----:B------:R-:W-:-:S13]  /*06c0*/  ISETP.GE.U32.AND P1, PT, R7, R0, PT ;  /* 0x000000000700720c */ /* 0x000fda0003f26070 */
[----:B------:R-:W-:Y:S01]  /*06d0*/  @P1 VIADD R5, R5, 0x1 ;  /* 0x0000000105051836 */ /* 0x000fe20000000000 */
[----:B------:R-:W-:-:S05]  /*06e0*/  @!P2 LOP3.LUT R5, RZ, R0, RZ, 0x33, !PT ;  /* 0x00000000ff05a212 */ /* 0x000fca00078e33ff */
[----:B------:R-:W-:-:S05]  /*06f0*/  IMAD.IADD R2, R6, 0x1, R5 ;  /* 0x0000000106027824 */ /* 0x000fca00078e0205 */
[C---:B------:R-:W-:Y:S02]  /*0700*/  LOP3.LUT R4, R2.reuse, 0x3, RZ, 0xc0, !PT ;  /* 0x0000000302047812 */ /* 0x040fe400078ec0ff */
[----:B------:R-:W-:Y:S02]  /*0710*/  ISETP.GE.U32.AND P1, PT, R2, 0x3, PT ;  /* 0x000000030200780c */ /* 0x000fe40003f26070 */
[----:B------:R-:W-:-:S13]  /*0720*/  ISETP.NE.AND P0, PT, R4, 0x3, PT ;  /* 0x000000030400780c */ /* 0x000fda0003f05270 */
[----:B------:R-:W-:Y:S05]  /*0730*/  @!P0 BRA `(.L_x_11) ;  /* 0x0000000000448947 */ /* 0x000fea0003800000 */
[----:B------:R-:W0:Y:S01]  /*0740*/  S2UR UR5, SR_CgaCtaId ;  /* 0x00000000000579c3 */ /* 0x000e220000008800 */
[----:B------:R-:W-:Y:S01]  /*0750*/  UMOV UR4, 0x400 ;  /* 0x0000040000047882 */ /* 0x000fe20000000000 */
[----:B------:R-:W-:-:S04]  /*0760*/  IADD3 R2, PT, PT, R2, 0x1, RZ ;  /* 0x0000000102027810 */ /* 0x000fc80007ffe0ff */
[----:B------:R-:W-:Y:S02]  /*0770*/  LOP3.LUT R2, R2, 0x3, RZ, 0xc0, !PT ;  /* 0x0000000302027812 */ /* 0x000fe400078ec0ff */
[----:B------:R-:W1:Y:S03]  /*0780*/  LDC.64 R4, c[0x0][0x398] ;  /* 0x0000e600ff047b82 */ /* 0x000e660000000a00 */
[----:B------:R-:W-:Y:S01]  /*0790*/  IMAD.MOV R6, RZ, RZ, -R2 ;  /* 0x000000ffff067224 */ /* 0x000fe200078e0a02 */
[----:B0-----:R-:W-:-:S06]  /*07a0*/  ULEA UR4, UR5, UR4, 0x18 ;  /* 0x0000000405047291 */ /* 0x001fcc000f8ec0ff */
[C---:B------:R-:W-:Y:S01]  /*07b0*/  LEA R7, R3.reuse, UR4, 0x2 ;  /* 0x0000000403077c11 */ /* 0x040fe2000f8e10ff */
[----:B-1----:R-:W-:-:S04]  /*07c0*/  IMAD.WIDE.U32 R4, R3, 0x4, R4 ;  /* 0x0000000403047825 */ /* 0x002fc800078e0004 */
[----:B------:R-:W-:-:S07]  /*07d0*/  IMAD R3, R2, R0, R3 ;  /* 0x0000000002037224 */ /* 0x000fce00078e0203 */
.L_x_12:
[----:B------:R0:W1:Y:S01]  /*07e0*/  LDS R9, [R7] ;  /* 0x0000000007097984 */ /* 0x0000620000000800 */
[----:B------:R-:W-:-:S05]  /*07f0*/  VIADD R6, R6, 0x1 ;  /* 0x0000000106067836 */ /* 0x000fca0000000000 */
[----:B------:R-:W-:Y:S02]  /*0800*/  ISETP.NE.AND P0, PT, R6, RZ, PT ;  /* 0x000000ff0600720c */ /* 0x000fe40003f05270 */
[C---:B0-----:R-:W-:Y:S01]  /*0810*/  LEA R7, R0.reuse, R7, 0x2 ;  /* 0x0000000700077211 */ /* 0x041fe200078e10ff */
[----:B-1----:R0:W-:Y:S02]  /*0820*/  REDG.E.ADD.STRONG.GPU desc[UR6][R4.64], R9 ;  /* 0x000000090400798e */ /* 0x0021e4000c12e106 */
[----:B0-----:R-:W-:-:S08]  /*0830*/  IMAD.WIDE.U32 R4, R0, 0x4, R4 ;  /* 0x0000000400047825 */ /* 0x001fd000078e0004 */
[----:B------:R-:W-:Y:S05]  /*0840*/  @P0 BRA `(.L_x_12) ;  /* 0xfffffffc00e40947 */ /* 0x000fea000383ffff */
.L_x_11:
[----:B------:R-:W-:Y:S05]  /*0850*/  BSYNC.RECONVERGENT B0 ;  /* 0x0000000000007941 */ /* 0x000fea0003800200 */
.L_x_10:
[----:B------:R-:W-:Y:S05]  /*0860*/  @!P1 EXIT ;  /* 0x000000000000994d */ /* 0x000fea0003800000 */
[----:B------:R-:W0:Y:S01]  /*0870*/  S2UR UR5, SR_CgaCtaId ;  /* 0x00000000000579c3 */ /* 0x000e220000008800 */
[----:B------:R-:W-:-:S07]  /*0880*/  UMOV UR4, 0x400 ;  /* 0x0000040000047882 */ /* 0x000fce0000000000 */
[----:B------:R-:W1:Y:S01]  /*0890*/  LDC.64 R4, c[0x0][0x398] ;  /* 0x0000e600ff047b82 */ /* 0x000e620000000a00 */
[----:B0-----:R-:W-:-:S12]  /*08a0*/  ULEA UR4, UR5, UR4, 0x18 ;  /* 0x0000000405047291 */ /* 0x001fd8000f8ec0ff */
.L_x_13:
[C---:B0-----:R-:W-:Y:S01]  /*08b0*/  LEA R15, R3.reuse, UR4, 0x2 ;  /* 0x00000004030f7c11 */ /* 0x041fe2000f8e10ff */
[----:B------:R-:W-:Y:S02]  /*08c0*/  IMAD.IADD R9, R0, 0x1, R3 ;  /* 0x0000000100097824 */ /* 0x000fe400078e0203 */
[----:B-1----:R-:W-:-:S04]  /*08d0*/  IMAD.WIDE.U32 R6, R3, 0x4, R4 ;  /* 0x0000000403067825 */ /* 0x002fc800078e0004 */
[C---:B------:R-:W-:Y:S02]  /*08e0*/  IMAD R17, R0.reuse, 0x4, R15 ;  /* 0x0000000400117824 */ /* 0x040fe400078e020f */
[----:B------:R-:W0:Y:S01]  /*08f0*/  LDS R15, [R15] ;  /* 0x000000000f0f7984 */ /* 0x000e220000000800 */
[----:B------:R-:W-:Y:S02]  /*0900*/  IMAD.IADD R11, R9, 0x1, R0 ;  /* 0x00000001090b7824 */ /* 0x000fe400078e0200 */
[C---:B------:R-:W-:Y:S02]  /*0910*/  IMAD R19, R0.reuse, 0x4, R17 ;  /* 0x0000000400137824 */ /* 0x040fe400078e0211 */
[----:B------:R-:W1:Y:S01]  /*0920*/  LDS R17, [R17] ;  /* 0x0000000011117984 */ /* 0x000e620000000800 */
[----:B------:R-:W-:Y:S01]  /*0930*/  IADD3 R21, PT, PT, R11, R0, RZ ;  /* 0x000000000b157210 */ /* 0x000fe20007ffe0ff */
[----:B------:R-:W-:Y:S01]  /*0940*/  IMAD.WIDE.U32 R8, R9, 0x4, R4 ;  /* 0x0000000409087825 */ /* 0x000fe200078e0004 */
[----:B------:R-:W-:-:S02]  /*0950*/  LEA R2, R0, R19, 0x2 ;  /* 0x0000001300027211 */ /* 0x000fc400078e10ff */
[----:B------:R-:W2:Y:S01]  /*0960*/  LDS R19, [R19] ;  /* 0x0000000013137984 */ /* 0x000ea20000000800 */
[----:B------:R-:W-:Y:S02]  /*0970*/  IMAD.IADD R3, R21, 0x1, R0 ;  /* 0x0000000115037824 */ /* 0x000fe400078e0200 */
[--C-:B------:R-:W-:Y:S01]  /*0980*/  IMAD.WIDE.U32 R10, R11, 0x4, R4.reuse ;  /* 0x000000040b0a7825 */ /* 0x100fe200078e0004 */
[----:B------:R-:W3:Y:S02]  /*0990*/  LDS R23, [R2] ;  /* 0x0000000002177984 */ /* 0x000ee40000000800 */
[----:B------:R-:W-:Y:S01]  /*09a0*/  ISETP.GE.AND P0, PT, R3, UR8, PT ;  /* 0x0000000803007c0c */ /* 0x000fe2000bf06270 */
[----:B------:R-:W-:Y:S01]  /*09b0*/  IMAD.WIDE.U32 R12, R21, 0x4, R4 ;  /* 0x00000004150c7825 */ /* 0x000fe200078e0004 */
[----:B0-----:R0:W-:Y:S04]  /*09c0*/  REDG.E.ADD.STRONG.GPU desc[UR6][R6.64], R15 ;  /* 0x0000000f0600798e */ /* 0x0011e8000c12e106 */
[----:B-1----:R0:W-:Y:S04]  /*09d0*/  REDG.E.ADD.STRONG.GPU desc[UR6][R8.64], R17 ;  /* 0x000000110800798e */ /* 0x0021e8000c12e106 */
[----:B--2---:R0:W-:Y:S04]  /*09e0*/  REDG.E.ADD.STRONG.GPU desc[UR6][R10.64], R19 ;  /* 0x000000130a00798e */ /* 0x0041e8000c12e106 */
[----:B---3--:R0:W-:Y:S01]  /*09f0*/  REDG.E.ADD.STRONG.GPU desc[UR6][R12.64], R23 ;  /* 0x000000170c00798e */ /* 0x0081e2000c12e106 */
[----:B------:R-:W-:Y:S05]  /*0a00*/  @!P0 BRA `(.L_x_13) ;  /* 0xfffffffc00a88947 */ /* 0x000fea000383ffff */
[----:B------:R-:W-:Y:S05]  /*0a10*/  EXIT ;  /* 0x000000000000794d */ /* 0x000fea0003800000 */
.L_x_14:
        /* <DEDUP_REMOVED lines=14> */
.L_x_83:


//--------------------- .text._ZN11circles_gpu23build_circle_tile_pairsEiiiPjS0_S0_PKfS2_S2_ --------------------------
	.section	.text._ZN11circles_gpu23build_circle_tile_pairsEiiiPjS0_S0_PKfS2_S2_,"ax",@progbits
	.align	128
        .global         _ZN11circles_gpu23build_circle_tile_pairsEiiiPjS0_S0_PKfS2_S2_
        .type           _ZN11circles_gpu23build_circle_tile_pairsEiiiPjS0_S0_PKfS2_S2_,@function
        .size           _ZN11circles_gpu23build_circle_tile_pairsEiiiPjS0_S0_PKfS2_S2_,(.L_x_84 - _ZN11circles_gpu23build_circle_tile_pairsEiiiPjS0_S0_PKfS2_S2_)
        .other          _ZN11circles_gpu23build_circle_tile_pairsEiiiPjS0_S0_PKfS2_S2_,@"STO_CUDA_ENTRY STV_DEFAULT"
_ZN11circles_gpu23build_circle_tile_pairsEiiiPjS0_S0_PKfS2_S2_:
.text._ZN11circles_gpu23build_circle_tile_pairsEiiiPjS0_S0_PKfS2_S2_:
[----:B------:R-:W-:Y:S01]  /*0000*/  LDC R1, c[0x0][0x37c] ;  /* 0x0000df00ff017b82 */ /* 0x000fe20000000800 */
[----:B------:R-:W0:Y:S07]  /*0010*/  S2R R3, SR_TID.X ;  /* 0x0000000000037919 */ /* 0x000e2e0000002100 */
[----:B------:R-:W0:Y:S01]  /*0020*/  S2UR UR4, SR_CTAID.X ;  /* 0x00000000000479c3 */ /* 0x000e220000002500 */
[----:B------:R-:W1:Y:S07]  /*0030*/  LDCU UR5, c[0x0][0x388] ;  /* 0x00007100ff0577ac */ /* 0x000e6e0008000800 */
[----:B------:R-:W0:Y:S02]  /*0040*/  LDC R0, c[0x0][0x360] ;  /* 0x0000d800ff007b82 */ /* 0x000e240000000800 */
[----:B0-----:R-:W-:-:S05]  /*0050*/  IMAD R0, R0, UR4, R3 ;  /* 0x0000000400007c24 */ /* 0x001fca000f8e0203 */
[----:B-1----:R-:W-:-:S13]  /*0060*/  ISETP.GE.AND P0, PT, R0, UR5, PT ;  /* 0x0000000500007c0c */ /* 0x002fda000bf06270 */
[----:B------:R-:W-:Y:S05]  /*0070*/  @P0 EXIT ;  /* 0x000000000000094d */ /* 0x000fea0003800000 */
[----:B------:R-:W0:Y:S01]  /*0080*/  LDC.64 R6, c[0x0][0x3b0] ;  /* 0x0000ec00ff067b82 */ /* 0x000e220000000a00 */
[----:B------:R-:W1:Y:S07]  /*0090*/  LDCU.64 UR14, c[0x0][0x358] ;  /* 0x00006b00ff0e77ac */ /* 0x000e6e0008000a00 */
[----:B------:R-:W2:Y:S08]  /*00a0*/  LDC.64 R8, c[0x0][0x3b8] ;  /* 0x0000ee00ff087b82 */ /* 0x000eb00000000a00 */
[----:B------:R-:W3:Y:S01]  /*00b0*/  LDC.64 R4, c[0x0][0x3a8] ;  /* 0x0000ea00ff047b82 */ /* 0x000ee20000000a00 */
[C---:B------:R-:W-:Y:S01]  /*00c0*/  ISETP.NE.AND P0, PT, R0.reuse, RZ, PT ;  /* 0x000000ff0000720c */ /* 0x040fe20003f05270 */
[----:B------:R-:W4:Y:S01]  /*00d0*/  LDCU.64 UR8, c[0x0][0x380] ;  /* 0x00007000ff0877ac */ /* 0x000f220008000a00 */
[----:B0-----:R-:W-:-:S06]  /*00e0*/  IMAD.WIDE R6, R0, 0x4, R6 ;  /* 0x0000000400067825 */ /* 0x001fcc00078e0206 */
[----:B-1----:R-:W4:Y:S05]  /*00f0*/  LDG.E R6, desc[UR14][R6.64] ;  /* 0x0000000e06067981 */ /* 0x002f2a000c1e1900 */
[----:B------:R-:W0:Y:S01]  /*0100*/  @P0 LDC.64 R10, c[0x0][0x390] ;  /* 0x0000e400ff0a0b82 */ /* 0x000e220000000a00 */
[----:B--2---:R-:W-:-:S06]  /*0110*/  IMAD.WIDE R8, R0, 0x4, R8 ;  /* 0x0000000400087825 */ /* 0x004fcc00078e0208 */
[----:B------:R-:W2:Y:S01]  /*0120*/  LDG.E R8, desc[UR14][R8.64] ;  /* 0x0000000e08087981 */ /* 0x000ea2000c1e1900 */
[----:B---3--:R-:W-:-:S06]  /*0130*/  IMAD.WIDE R4, R0, 0x4, R4 ;  /* 0x0000000400047825 */ /* 0x008fcc00078e0204 */
[----:B------:R1:W3:Y:S01]  /*0140*/  LDG.E R5, desc[UR14][R4.64] ;  /* 0x0000000e04057981 */ /* 0x0002e2000c1e1900 */
[----:B----4-:R-:W-:-:S04]  /*0150*/  UIADD3 UR4, UPT, UPT, UR9, -0x1, URZ ;  /* 0xffffffff09047890 */ /* 0x010fc8000fffe0ff */
[----:B------:R-:W-:Y:S01]  /*0160*/  USHF.R.S32.HI UR5, URZ, 0x1f, UR4 ;  /* 0x0000001fff057899 */ /* 0x000fe20008011404 */
[----:B------:R-:W-:-:S03]  /*0170*/  HFMA2 R2, -RZ, RZ, 0, 0 ;  /* 0x00000000ff027431 */ /* 0x000fc600000001ff */
[----:B------:R-:W-:-:S04]  /*0180*/  ULEA.HI UR5, UR5, UR4, URZ, 0x5 ;  /* 0x0000000405057291 */ /* 0x000fc8000f8f28ff */
[----:B------:R-:W-:Y:S01]  /*0190*/  USHF.R.S32.HI UR6, URZ, 0x5, UR5 ;  /* 0x00000005ff067899 */ /* 0x000fe20008011405 */
[----:B0-----:R-:W-:Y:S01]  /*01a0*/  @P0 IMAD.WIDE R10, R0, 0x4, R10 ;  /* 0x00000004000a0825 */ /* 0x001fe200078e020a */
[----:B------:R-:W-:-:S04]  /*01b0*/  UIADD3 UR4, UPT, UPT, UR8, -0x1, URZ ;  /* 0xffffffff08047890 */ /* 0x000fc8000fffe0ff */
[----:B------:R-:W-:Y:S01]  /*01c0*/  USHF.R.S32.HI UR5, URZ, 0x1f, UR4 ;  /* 0x0000001fff057899 */ /* 0x000fe20008011404 */
[----:B------:R0:W5:Y:S03]  /*01d0*/  @P0 LDG.E R2, desc[UR14][R10.64+-0x4] ;  /* 0xfffffc0e0a020981 */ /* 0x000166000c1e1900 */
[----:B------:R-:W-:-:S04]  /*01e0*/  ULEA.HI UR5, UR5, UR4, URZ, 0x5 ;  /* 0x0000000405057291 */ /* 0x000fc8000f8f28ff */
[----:B------:R-:W-:Y:S01]  /*01f0*/  USHF.R.S32.HI UR5, URZ, 0x5, UR5 ;  /* 0x00000005ff057899 */ /* 0x000fe20008011405 */
[C-C-:B--2---:R-:W-:Y:S01]  /*0200*/  FADD R3, R6.reuse, -R8.reuse ;  /* 0x8000000806037221 */ /* 0x144fe20000000000 */
[----:B------:R-:W-:-:S03]  /*0210*/  FADD R6, R6, R8 ;  /* 0x0000000806067221 */ /* 0x000fc60000000000 */
[----:B------:R-:W-:Y:S01]  /*0220*/  FMUL R12, R3, 0.03125 ;  /* 0x3d000000030c7820 */ /* 0x000fe20000400000 */
[----:B------:R-:W-:-:S04]  /*0230*/  FMUL R6, R6, 0.03125 ;  /* 0x3d00000006067820 */ /* 0x000fc80000400000 */
[----:B-1----:R1:W2:Y:S01]  /*0240*/  F2I.TRUNC.NTZ R4, R6 ;  /* 0x0000000600047305 */ /* 0x0022a2000020f100 */
[----:B---3--:R-:W-:-:S07]  /*0250*/  FADD R3, R5, R8 ;  /* 0x0000000805037221 */ /* 0x008fce0000000000 */
[----:B------:R-:W3:Y:S01]  /*0260*/  F2I.TRUNC.NTZ R12, R12 ;  /* 0x0000000c000c7305 */ /* 0x000ee2000020f100 */
[----:B------:R-:W-:Y:S01]  /*0270*/  FMUL R7, R3, 0.03125 ;  /* 0x3d00000003077820 */ /* 0x000fe20000400000 */
[----:B------:R-:W-:-:S04]  /*0280*/  FADD R5, R5, -R8 ;  /* 0x8000000805057221 */ /* 0x000fc80000000000 */
[----:B-1----:R-:W-:Y:S01]  /*0290*/  FMUL R6, R5, 0.03125 ;  /* 0x3d00000005067820 */ /* 0x002fe20000400000 */
[----:B--2---:R-:W-:Y:S01]  /*02a0*/  VIMNMX R4, PT, PT, R4, UR6, PT ;  /* 0x0000000604047c48 */ /* 0x004fe2000bfe0100 */
[----:B------:R-:W1:Y:S01]  /*02b0*/  F2I.TRUNC.NTZ R7, R7 ;  /* 0x0000000700077305 */ /* 0x000e62000020f100 */
[----:B---3--:R-:W-:-:S07]  /*02c0*/  VIMNMX R3, PT, PT, RZ, R12, !PT ;  /* 0x0000000cff037248 */ /* 0x008fce0007fe0100 */
[----:B------:R-:W2:Y:S01]  /*02d0*/  F2I.TRUNC.NTZ R6, R6 ;  /* 0x0000000600067305 */ /* 0x000ea2000020f100 */
[----:B------:R-:W-:Y:S02]  /*02e0*/  ISETP.GT.AND P0, PT, R3, R4, PT ;  /* 0x000000040300720c */ /* 0x000fe40003f04270 */
[----:B-1----:R-:W-:-:S11]  /*02f0*/  VIMNMX R5, PT, PT, R7, UR5, PT ;  /* 0x0000000507057c48 */ /* 0x002fd6000bfe0100 */
[----:B0-----:R-:W-:Y:S05]  /*0300*/  @P0 EXIT ;  /* 0x000000000000094d */ /* 0x001fea0003800000 */
[----:B--2---:R-:W-:Y:S01]  /*0310*/  VIMNMX R6, PT, PT, RZ, R6, !PT ;  /* 0x00000006ff067248 */ /* 0x004fe20007fe0100 */
[----:B------:R-:W0:Y:S03]  /*0320*/  LDCU.64 UR10, c[0x0][0x398] ;  /* 0x00007300ff0a77ac */ /* 0x000e260008000a00 */
[----:B------:R-:W-:Y:S01]  /*0330*/  VIMNMX R7, PT, PT, R6, R5, !PT ;  /* 0x0000000506077248 */ /* 0x000fe20007fe0100 */
[----:B------:R-:W1:Y:S04]  /*0340*/  LDCU.64 UR12, c[0x0][0x3a0] ;  /* 0x00007400ff0c77ac */ /* 0x000e680008000a00 */
[----:B------:R-:W-:Y:S01]  /*0350*/  IMAD.IADD R7, R7, 0x1, -R6 ;  /* 0x0000000107077824 */ /* 0x000fe200078e0a06 */
[----:B------:R-:W-:-:S04]  /*0360*/  UIADD3 UR5, UPT, UPT, UR8, 0x1f, URZ ;  /* 0x0000001f08057890 */ /* 0x000fc8000fffe0ff */
[----:B------:R-:W-:Y:S01]  /*0370*/  IADD3 R8, PT, PT, R7, 0x1, RZ ;  /* 0x0000000107087810 */ /* 0x000fe20007ffe0ff */
[----:B------:R-:W-:-:S03]  /*0380*/  USHF.R.S32.HI UR4, URZ, 0x1f, UR5 ;  /* 0x0000001fff047899 */ /* 0x000fc60008011405 */
[C---:B------:R-:W-:Y:S01]  /*0390*/  LOP3.LUT R9, R8.reuse, 0x7, RZ, 0xc0, !PT ;  /* 0x0000000708097812 */ /* 0x040fe200078ec0ff */
[----:B0-----:R-:W-:Y:S01]  /*03a0*/  UIADD3 UR7, UP0, UPT, UR10, 0x10, URZ ;  /* 0x000000100a077890 */ /* 0x001fe2000ff1e0ff */
[----:B------:R-:W-:Y:S01]  /*03b0*/  LOP3.LUT R11, R8, 0xfffffff8, RZ, 0xc0, !PT ;  /* 0xfffffff8080b7812 */ /* 0x000fe200078ec0ff */
[----:B------:R-:W-:Y:S02]  /*03c0*/  ULEA.HI UR4, UR4, UR5, URZ, 0x5 ;  /* 0x0000000504047291 */ /* 0x000fe4000f8f28ff */
[----:B------:R-:W-:Y:S01]  /*03d0*/  VIADD R10, R9, 0xffffffff ;  /* 0xffffffff090a7836 */ /* 0x000fe20000000000 */
[----:B------:R-:W-:Y:S01]  /*03e0*/  UIADD3.X UR8, UPT, UPT, URZ, UR11, URZ, UP0, !UPT ;  /* 0x0000000bff087290 */ /* 0x000fe200087fe4ff */
[----:B------:R-:W-:Y:S01]  /*03f0*/  IADD3 R11, PT, PT, -R11, RZ, RZ ;  /* 0x000000ff0b0b7210 */ /* 0x000fe20007ffe1ff */
[----:B-1----:R-:W-:Y:S02]  /*0400*/  UIADD3 UR6, UP0, UPT, UR12, 0x10, URZ ;  /* 0x000000100c067890 */ /* 0x002fe4000ff1e0ff */
[----:B------:R-:W-:Y:S01]  /*0410*/  ISETP.GE.U32.AND P0, PT, R10, 0x3, PT ;  /* 0x000000030a00780c */ /* 0x000fe20003f06070 */
[----:B------:R-:W-:Y:S01]  /*0420*/  USHF.R.S32.HI UR4, URZ, 0x5, UR4 ;  /* 0x00000005ff047899 */ /* 0x000fe20008011404 */
[----:B------:R-:W-:Y:S01]  /*0430*/  LOP3.LUT R10, R8, 0x3, RZ, 0xc0, !PT ;  /* 0x00000003080a7812 */ /* 0x000fe200078ec0ff */
[----:B------:R-:W-:-:S12]  /*0440*/  UIADD3.X UR5, UPT, UPT, URZ, UR13, URZ, UP0, !UPT ;  /* 0x0000000dff057290 */ /* 0x000fd800087fe4ff */
.L_x_25:
[----:B------:R-:W-:Y:S01]  /*0450*/  ISETP.GT.AND P1, PT, R6, R5, PT ;  /* 0x000000050600720c */ /* 0x000fe20003f24270 */
[----:B------:R-:W-:-:S12]  /*0460*/  BSSY.RECONVERGENT B0, `(.L_x_15) ;  /* 0x0000063000007945 */ /* 0x000fd80003800200 */
[----:B0123--:R-:W-:Y:S05]  /*0470*/  @P1 BRA `(.L_x_16) ;  /* 0x0000000400841947 */ /* 0x00ffea0003800000 */
[----:B------:R-:W-:Y:S01]  /*0480*/  ISETP.GE.U32.AND P1, PT, R7, 0x7, PT ;  /* 0x000000070700780c */ /* 0x000fe20003f26070 */
[----:B------:R-:W-:Y:S01]  /*0490*/  BSSY.RECONVERGENT B1, `(.L_x_17) ;  /* 0x000002d000017945 */ /* 0x000fe20003800200 */
[----:B------:R-:W-:Y:S02]  /*04a0*/  IMAD R21, R3, UR4, RZ ;  /* 0x0000000403157c24 */ /* 0x000fe4000f8e02ff */
[----:B------:R-:W-:-:S09]  /*04b0*/  IMAD.MOV.U32 R20, RZ, RZ, R6 ;  /* 0x000000ffff147224 */ /* 0x000fd200078e0006 */
[----:B------:R-:W-:Y:S05]  /*04c0*/  @!P1 BRA `(.L_x_18) ;  /* 0x0000000000a49947 */ /* 0x000fea0003800000 */
[----:B------:R-:W-:Y:S01]  /*04d0*/  BSSY.RECONVERGENT B2, `(.L_x_19) ;  /* 0x0000027000027945 */ /* 0x000fe20003800200 */
[C---:B------:R-:W-:Y:S01]  /*04e0*/  IADD3 R20, PT, PT, R6.reuse, 0x3, RZ ;  /* 0x0000000306147810 */ /* 0x040fe20007ffe0ff */
[----:B------:R-:W-:Y:S01]  /*04f0*/  IMAD.IADD R17, R6, 0x1, R21 ;  /* 0x0000000106117824 */ /* 0x000fe200078e0215 */
[----:B------:R-:W-:-:S07]  /*0500*/  MOV R16, R11 ;  /* 0x0000000b00107202 */ /* 0x000fce0000000f00 */
.L_x_20:
[----:B-1----:R-:W-:Y:S01]  /*0510*/  MOV R15, UR8 ;  /* 0x00000008000f7c02 */ /* 0x002fe20008000f00 */
[----:B------:R-:W-:Y:S01]  /*0520*/  IMAD.U32 R14, RZ, RZ, UR7 ;  /* 0x00000007ff0e7e24 */ /* 0x000fe2000f8e00ff */
[----:B------:R-:W-:Y:S01]  /*0530*/  MOV R13, UR5 ;  /* 0x00000005000d7c02 */ /* 0x000fe20008000f00 */
[----:B------:R-:W-:Y:S01]  /*0540*/  IMAD.U32 R12, RZ, RZ, UR6 ;  /* 0x00000006ff0c7e24 */ /* 0x000fe2000f8e00ff */
[C---:B------:R-:W-:Y:S01]  /*0550*/  IADD3 R23, PT, PT, R17.reuse, 0x2, RZ ;  /* 0x0000000211177810 */ /* 0x040fe20007ffe0ff */
[C---:B-----5:R-:W-:Y:S01]  /*0560*/  IMAD.WIDE R14, R2.reuse, 0x4, R14 ;  /* 0x00000004020e7825 */ /* 0x060fe200078e020e */
[C---:B------:R-:W-:Y:S02]  /*0570*/  IADD3 R27, PT, PT, R17.reuse, 0x4, RZ ;  /* 0x00000004111b7810 */ /* 0x040fe40007ffe0ff */
[----:B------:R-:W-:Y:S01]  /*0580*/  IADD3 R18, PT, PT, R17, 0x6, RZ ;  /* 0x0000000611127810 */ /* 0x000fe20007ffe0ff */
[----:B------:R-:W-:Y:S01]  /*0590*/  IMAD.WIDE R12, R2, 0x4, R12 ;  /* 0x00000004020c7825 */ /* 0x000fe200078e020c */
[----:B------:R-:W-:Y:S01]  /*05a0*/  STG.E desc[UR14][R14.64+-0x10], R0 ;  /* 0xfffff0000e007986 */ /* 0x000fe2000c10190e */
[----:B------:R-:W-:-:S02]  /*05b0*/  IADD3 R16, PT, PT, R16, 0x8, RZ ;  /* 0x0000000810107810 */ /* 0x000fc40007ffe0ff */
[C---:B------:R-:W-:Y:S01]  /*05c0*/  VIADD R19, R17.reuse, 0x1 ;  /* 0x0000000111137836 */ /* 0x040fe20000000000 */
[----:B------:R0:W-:Y:S01]  /*05d0*/  STG.E desc[UR14][R12.64+-0x10], R17 ;  /* 0xfffff0110c007986 */ /* 0x0001e2000c10190e */
[C---:B------:R-:W-:Y:S01]  /*05e0*/  VIADD R25, R17.reuse, 0x3 ;  /* 0x0000000311197836 */ /* 0x040fe20000000000 */
[----:B------:R-:W-:Y:S01]  /*05f0*/  ISETP.NE.AND P1, PT, R16, RZ, PT ;  /* 0x000000ff1000720c */ /* 0x000fe20003f25270 */
[C---:B------:R-:W-:Y:S01]  /*0600*/  VIADD R29, R17.reuse, 0x5 ;  /* 0x00000005111d7836 */ /* 0x040fe20000000000 */
[----:B------:R1:W-:Y:S01]  /*0610*/  STG.E desc[UR14][R14.64+-0xc], R0 ;  /* 0xfffff4000e007986 */ /* 0x0003e2000c10190e */
[C---:B------:R-:W-:Y:S01]  /*0620*/  VIADD R22, R17.reuse, 0x7 ;  /* 0x0000000711167836 */ /* 0x040fe20000000000 */
[----:B------:R-:W-:Y:S01]  /*0630*/  IADD3 R2, PT, PT, R2, 0x8, RZ ;  /* 0x0000000802027810 */ /* 0x000fe20007ffe0ff */
[----:B------:R-:W-:Y:S01]  /*0640*/  VIADD R20, R20, 0x8 ;  /* 0x0000000814147836 */ /* 0x000fe20000000000 */
[----:B------:R1:W-:Y:S04]  /*0650*/  STG.E desc[UR14][R12.64+-0xc], R19 ;  /* 0xfffff4130c007986 */ /* 0x0003e8000c10190e */
[----:B------:R1:W-:Y:S01]  /*0660*/  STG.E desc[UR14][R14.64+-0x8], R0 ;  /* 0xfffff8000e007986 */ /* 0x0003e2000c10190e */
[----:B0-----:R-:W-:-:S03]  /*0670*/  VIADD R17, R17, 0x8 ;  /* 0x0000000811117836 */ /* 0x001fc60000000000 */
[----:B------:R1:W-:Y:S04]  /*0680*/  STG.E desc[UR14][R12.64+-0x8], R23 ;  /* 0xfffff8170c007986 */ /* 0x0003e8000c10190e */
        /* <DEDUP_REMOVED lines=9> */
[----:B------:R1:W-:Y:S01]  /*0720*/  STG.E desc[UR14][R12.64+0xc], R22 ;  /* 0x00000c160c007986 */ /* 0x0003e2000c10190e */
[----:B------:R-:W-:Y:S05]  /*0730*/  @P1 BRA `(.L_x_20) ;  /* 0xfffffffc00741947 */ /* 0x000fea000383ffff */
[----:B------:R-:W-:Y:S05]  /*0740*/  BSYNC.RECONVERGENT B2 ;  /* 0x0000000000027941 */ /* 0x000fea0003800200 */
.L_x_19:
[----:B------:R-:W-:-:S07]  /*0750*/  IADD3 R20, PT, PT, R20, -0x3, RZ ;  /* 0xfffffffd14147810 */ /* 0x000fce0007ffe0ff */
.L_x_18:
[----:B------:R-:W-:Y:S05]  /*0760*/  BSYNC.RECONVERGENT B1 ;  /* 0x0000000000017941 */ /* 0x000fea0003800200 */
.L_x_17:
[----:B------:R-:W-:-:S13]  /*0770*/  ISETP.NE.AND P1, PT, R9, RZ, PT ;  /* 0x000000ff0900720c */ /* 0x000fda0003f25270 */
[----:B------:R-:W-:Y:S05]  /*0780*/  @!P1 BRA `(.L_x_16) ;  /* 0x0000000000c09947 */ /* 0x000fea0003800000 */
[----:B------:R-:W-:Y:S01]  /*0790*/  BSSY.RECONVERGENT B1, `(.L_x_21) ;  /* 0x0000015000017945 */ /* 0x000fe20003800200 */
[----:B------:R-:W-:-:S03]  /*07a0*/  ISETP.NE.AND P1, PT, R10, RZ, PT ;  /* 0x000000ff0a00720c */ /* 0x000fc60003f25270 */
[----:B------:R-:W-:Y:S10]  /*07b0*/  @!P0 BRA `(.L_x_22) ;  /* 0x0000000000488947 */ /* 0x000ff40003800000 */
[----:B-1----:R-:W0:Y:S01]  /*07c0*/  LDC.64 R12, c[0x0][0x398] ;  /* 0x0000e600ff0c7b82 */ /* 0x002e220000000a00 */
[----:B------:R-:W-:Y:S02]  /*07d0*/  IMAD.IADD R17, R21, 0x1, R20 ;  /* 0x0000000115117824 */ /* 0x000fe400078e0214 */
[----:B------:R-:W-:Y:S02]  /*07e0*/  VIADD R20, R20, 0x4 ;  /* 0x0000000414147836 */ /* 0x000fe40000000000 */
[C---:B------:R-:W-:Y:S01]  /*07f0*/  VIADD R23, R17.reuse, 0x2 ;  /* 0x0000000211177836 */ /* 0x040fe20000000000 */
[C---:B------:R-:W-:Y:S02]  /*0800*/  IADD3 R19, PT, PT, R17.reuse, 0x1, RZ ;  /* 0x0000000111137810 */ /* 0x040fe40007ffe0ff */
[----:B------:R-:W1:Y:S01]  /*0810*/  LDC.64 R14, c[0x0][0x3a0] ;  /* 0x0000e800ff0e7b82 */ /* 0x000e620000000a00 */
[----:B------:R-:W-:Y:S01]  /*0820*/  IADD3 R25, PT, PT, R17, 0x3, RZ ;  /* 0x0000000311197810 */ /* 0x000fe20007ffe0ff */
[----:B0----5:R-:W-:-:S05]  /*0830*/  IMAD.WIDE R12, R2, 0x4, R12 ;  /* 0x00000004020c7825 */ /* 0x021fca00078e020c */
[----:B------:R0:W-:Y:S01]  /*0840*/  STG.E desc[UR14][R12.64], R0 ;  /* 0x000000000c007986 */ /* 0x0001e2000c10190e */
[C---:B-1----:R-:W-:Y:S01]  /*0850*/  IMAD.WIDE R14, R2.reuse, 0x4, R14 ;  /* 0x00000004020e7825 */ /* 0x042fe200078e020e */
[----:B------:R-:W-:-:S04]  /*0860*/  IADD3 R2, PT, PT, R2, 0x4, RZ ;  /* 0x0000000402027810 */ /* 0x000fc80007ffe0ff */
[----:B------:R0:W-:Y:S04]  /*0870*/  STG.E desc[UR14][R14.64], R17 ;  /* 0x000000110e007986 */ /* 0x0001e8000c10190e */
[----:B------:R0:W-:Y:S04]  /*0880*/  STG.E desc[UR14][R12.64+0x4], R0 ;  /* 0x000004000c007986 */ /* 0x0001e8000c10190e */
[----:B------:R0:W-:Y:S04]  /*0890*/  STG.E desc[UR14][R14.64+0x4], R19 ;  /* 0x000004130e007986 */ /* 0x0001e8000c10190e */
[----:B------:R0:W-:Y:S04]  /*08a0*/  STG.E desc[UR14][R12.64+0x8], R0 ;  /* 0x000008000c007986 */ /* 0x0001e8000c10190e */
[----:B------:R0:W-:Y:S04]  /*08b0*/  STG.E desc[UR14][R14.64+0x8], R23 ;  /* 0x000008170e007986 */ /* 0x0001e8000c10190e */
[----:B------:R0:W-:Y:S04]  /*08c0*/  STG.E desc[UR14][R12.64+0xc], R0 ;  /* 0x00000c000c007986 */ /* 0x0001e8000c10190e */
[----:B------:R0:W-:Y:S02]  /*08d0*/  STG.E desc[UR14][R14.64+0xc], R25 ;  /* 0x00000c190e007986 */ /* 0x0001e4000c10190e */
.L_x_22:
[----:B------:R-:W-:Y:S05]  /*08e0*/  BSYNC.RECONVERGENT B1 ;  /* 0x0000000000017941 */ /* 0x000fea0003800200 */
.L_x_21:
[----:B------:R-:W-:Y:S05]  /*08f0*/  @!P1 BRA `(.L_x_16) ;  /* 0x0000000000649947 */ /* 0x000fea0003800000 */
[----:B------:R-:W-:Y:S01]  /*0900*/  LOP3.LUT P2, RZ, R8, 0x1, RZ, 0xc0, !PT ;  /* 0x0000000108ff7812 */ /* 0x000fe2000784c0ff */
[----:B------:R-:W-:Y:S01]  /*0910*/  BSSY.RECONVERGENT B1, `(.L_x_23) ;  /* 0x0000011000017945 */ /* 0x000fe20003800200 */
[----:B------:R-:W-:-:S11]  /*0920*/  ISETP.NE.AND P1, PT, R10, 0x1, PT ;  /* 0x000000010a00780c */ /* 0x000fd60003f25270 */
[----:B01----:R-:W0:Y:S08]  /*0930*/  @P2 LDC.64 R14, c[0x0][0x398] ;  /* 0x0000e600ff0e2b82 */ /* 0x003e300000000a00 */
[----:B------:R-:W1:Y:S01]  /*0940*/  @P2 LDC.64 R12, c[0x0][0x3a0] ;  /* 0x0000e800ff0c2b82 */ /* 0x000e620000000a00 */
[----:B------:R-:W-:Y:S05]  /*0950*/  @!P1 BRA `(.L_x_24) ;  /* 0x0000000000309947 */ /* 0x000fea0003800000 */
[----:B------:R-:W2:Y:S01]  /*0960*/  LDC.64 R18, c[0x0][0x398] ;  /* 0x0000e600ff127b82 */ /* 0x000ea20000000a00 */
[----:B------:R-:W-:Y:S02]  /*0970*/  IMAD.IADD R23, R21, 0x1, R20 ;  /* 0x0000000115177824 */ /* 0x000fe400078e0214 */
[----:B------:R-:W-:-:S03]  /*0980*/  VIADD R20, R20, 0x2 ;  /* 0x0000000214147836 */ /* 0x000fc60000000000 */
[----:B------:R-:W-:Y:S02]  /*0990*/  IADD3 R25, PT, PT, R23, 0x1, RZ ;  /* 0x0000000117197810 */ /* 0x000fe40007ffe0ff */
[----:B------:R-:W3:Y:S01]  /*09a0*/  LDC.64 R16, c[0x0][0x3a0] ;  /* 0x0000e800ff107b82 */ /* 0x000ee20000000a00 */
[----:B--2--5:R-:W-:-:S05]  /*09b0*/  IMAD.WIDE R18, R2, 0x4, R18 ;  /* 0x0000000402127825 */ /* 0x024fca00078e0212 */
[----:B------:R2:W-:Y:S01]  /*09c0*/  STG.E desc[UR14][R18.64], R0 ;  /* 0x0000000012007986 */ /* 0x0005e2000c10190e */
[C---:B---3--:R-:W-:Y:S01]  /*09d0*/  IMAD.WIDE R16, R2.reuse, 0x4, R16 ;  /* 0x0000000402107825 */ /* 0x048fe200078e0210 */
[----:B------:R-:W-:-:S04]  /*09e0*/  IADD3 R2, PT, PT, R2, 0x2, RZ ;  /* 0x0000000202027810 */ /* 0x000fc80007ffe0ff */
[----:B------:R2:W-:Y:S04]  /*09f0*/  STG.E desc[UR14][R16.64], R23 ;  /* 0x0000001710007986 */ /* 0x0005e8000c10190e */
[----:B------:R2:W-:Y:S04]  /*0a00*/  STG.E desc[UR14][R18.64+0x4], R0 ;  /* 0x0000040012007986 */ /* 0x0005e8000c10190e */
[----:B------:R2:W-:Y:S02]  /*0a10*/  STG.E desc[UR14][R16.64+0x4], R25 ;  /* 0x0000041910007986 */ /* 0x0005e4000c10190e */
.L_x_24:
[----:B------:R-:W-:Y:S05]  /*0a20*/  BSYNC.RECONVERGENT B1 ;  /* 0x0000000000017941 */ /* 0x000fea0003800200 */
.L_x_23:
[----:B0----5:R-:W-:-:S04]  /*0a30*/  @P2 IMAD.WIDE R14, R2, 0x4, R14 ;  /* 0x00000004020e2825 */ /* 0x021fc800078e020e */
[----:B------:R-:W-:Y:S01]  /*0a40*/  @P2 IMAD.IADD R21, R21, 0x1, R20 ;  /* 0x0000000115152824 */ /* 0x000fe200078e0214 */
[----:B------:R3:W-:Y:S01]  /*0a50*/  @P2 STG.E desc[UR14][R14.64], R0 ;  /* 0x000000000e002986 */ /* 0x0007e2000c10190e */
[C---:B-1----:R-:W-:Y:S01]  /*0a60*/  @P2 IMAD.WIDE R12, R2.reuse, 0x4, R12 ;  /* 0x00000004020c2825 */ /* 0x042fe200078e020c */
[----:B------:R-:W-:-:S04]  /*0a70*/  @P2 IADD3 R2, PT, PT, R2, 0x1, RZ ;  /* 0x0000000102022810 */ /* 0x000fc80007ffe0ff */
[----:B------:R3:W-:Y:S03]  /*0a80*/  @P2 STG.E desc[UR14][R12.64], R21 ;  /* 0x000000150c002986 */ /* 0x0007e6000c10190e */
.L_x_16:
[----:B------:R-:W-:Y:S05]  /*0a90*/  BSYNC.RECONVERGENT B0 ;  /* 0x0000000000007941 */ /* 0x000fea0003800200 */
.L_x_15:
[C---:B------:R-:W-:Y:S02]  /*0aa0*/  ISETP.GE.AND P1, PT, R3.reuse, R4, PT ;  /* 0x000000040300720c */ /* 0x040fe40003f26270 */
[----:B------:R-:W-:-:S11]  /*0ab0*/  IADD3 R3, PT, PT, R3, 0x1, RZ ;  /* 0x0000000103037810 */ /* 0x000fd60007ffe0ff */
[----:B------:R-:W-:Y:S05]  /*0ac0*/  @!P1 BRA `(.L_x_25) ;  /* 0xfffffff800609947 */ /* 0x000fea000383ffff */
[----:B------:R-:W-:Y:S05]  /*0ad0*/  EXIT ;  /* 0x000000000000794d */ /* 0x000fea0003800000 */
.L_x_26:
        /* <DEDUP_REMOVED lines=10> */
.L_x_84:


//--------------------- .text._ZN11circles_gpu15downstream_scanEPjS0_ --------------------------
	.section	.text._ZN11circles_gpu15downstream_scanEPjS0_,"ax",@progbits
	.align	128
        .global         _ZN11circles_gpu15downstream_scanEPjS0_
        .type           _ZN11circles_gpu15downstream_scanEPjS0_,@function
        .size           _ZN11circles_gpu15downstream_scanEPjS0_,(.L_x_85 - _ZN11circles_gpu15downstream_scanEPjS0_)
        .other          _ZN11circles_gpu15downstream_scanEPjS0_,@"STO_CUDA_ENTRY STV_DEFAULT"
_ZN11circles_gpu15downstream_scanEPjS0_:
.text._ZN11circles_gpu15downstream_scanEPjS0_:
[----:B------:R-:W-:Y:S01]  /*0000*/  LDC R1, c[0x0][0x37c] ;  /* 0x0000df00ff017b82 */ /* 0x000fe20000000800 */
[----:B------:R-:W0:Y:S01]  /*0010*/  S2R R13, SR_CTAID.X ;  /* 0x00000000000d7919 */ /* 0x000e220000002500 */
[----:B------:R-:W0:Y:S06]  /*0020*/  LDCU UR8, c[0x0][0x360] ;  /* 0x00006c00ff0877ac */ /* 0x000e2c0008000800 */
[----:B------:R-:W1:Y:S01]  /*0030*/  LDC.64 R2, c[0x0][0x380] ;  /* 0x0000e000ff027b82 */ /* 0x000e620000000a00 */
[----:B------:R-:W2:Y:S01]  /*0040*/  S2R R14, SR_TID.X ;  /* 0x00000000000e7919 */ /* 0x000ea20000002100 */
[----:B------:R-:W3:Y:S01]  /*0050*/  LDCU.64 UR6, c[0x0][0x358] ;  /* 0x00006b00ff0677ac */ /* 0x000ee20008000a00 */
[----:B0-----:R-:W-:-:S02]  /*0060*/  IMAD R0, R13, UR8, RZ ;  /* 0x000000080d007c24 */ /* 0x001fc4000f8e02ff */
[----:B--2---:R-:W-:-:S04]  /*0070*/  IMAD.SHL.U32 R7, R14, 0x4, RZ ;  /* 0x000000040e077824 */ /* 0x004fc800078e00ff */
[----:B------:R-:W-:-:S04]  /*0080*/  IMAD R5, R0, 0x4, R7 ;  /* 0x0000000400057824 */ /* 0x000fc800078e0207 */
[----:B-1----:R-:W-:-:S05]  /*0090*/  IMAD.WIDE R2, R5, 0x4, R2 ;  /* 0x0000000405027825 */ /* 0x002fca00078e0202 */
[----:B---3--:R-:W2:Y:S04]  /*00a0*/  LDG.E R0, desc[UR6][R2.64] ;  /* 0x0000000602007981 */ /* 0x008ea8000c1e1900 */
[----:B------:R-:W2:Y:S04]  /*00b0*/  LDG.E R9, desc[UR6][R2.64+0x4] ;  /* 0x0000040602097981 */ /* 0x000ea8000c1e1900 */
[----:B------:R-:W2:Y:S04]  /*00c0*/  LDG.E R6, desc[UR6][R2.64+0x8] ;  /* 0x0000080602067981 */ /* 0x000ea8000c1e1900 */
[----:B------:R-:W3:Y:S01]  /*00d0*/  LDG.E R8, desc[UR6][R2.64+0xc] ;  /* 0x00000c0602087981 */ /* 0x000ee2000c1e1900 */
[----:B------:R-:W0:Y:S01]  /*00e0*/  S2UR UR5, SR_CgaCtaId ;  /* 0x00000000000579c3 */ /* 0x000e220000008800 */
[----:B------:R-:W-:Y:S01]  /*00f0*/  ISETP.NE.AND P1, PT, R13, RZ, PT ;  /* 0x000000ff0d00720c */ /* 0x000fe20003f25270 */
[----:B------:R-:W-:Y:S01]  /*0100*/  UMOV UR4, 0x400 ;  /* 0x0000040000047882 */ /* 0x000fe20000000000 */
[----:B------:R-:W-:Y:S01]  /*0110*/  UISETP.GE.U32.AND UP0, UPT, UR8, 0x2, UPT ;  /* 0x000000020800788c */ /* 0x000fe2000bf06070 */
[----:B------:R-:W-:-:S10]  /*0120*/  HFMA2 R12, -RZ, RZ, 0, 0 ;  /* 0x00000000ff0c7431 */ /* 0x000fd400000001ff */
[----:B------:R-:W1:Y:S01]  /*0130*/  @P1 LDC.64 R4, c[0x0][0x388] ;  /* 0x0000e200ff041b82 */ /* 0x000e620000000a00 */
[----:B------:R-:W-:Y:S01]  /*0140*/  @P1 IADD3 R13, PT, PT, R13, -0x1, RZ ;  /* 0xffffffff0d0d1810 */ /* 0x000fe20007ffe0ff */
[----:B0-----:R-:W-:-:S04]  /*0150*/  ULEA UR4, UR5, UR4, 0x18 ;  /* 0x0000000405047291 */ /* 0x001fc8000f8ec0ff */
[----:B-1----:R-:W-:Y:S01]  /*0160*/  @P1 IMAD.WIDE.U32 R4, R13, 0x4, R4 ;  /* 0x000000040d041825 */ /* 0x002fe200078e0004 */
[----:B--2---:R-:W-:-:S05]  /*0170*/  IADD3 R11, PT, PT, R6, R9, R0 ;  /* 0x00000009060b7210 */ /* 0x004fca0007ffe000 */
[----:B---3--:R-:W-:-:S05]  /*0180*/  IMAD.IADD R10, R8, 0x1, R11 ;  /* 0x00000001080a7824 */ /* 0x008fca00078e020b */
[----:B------:R0:W-:Y:S01]  /*0190*/  STS [R7+UR4], R10 ;  /* 0x0000000a07007988 */ /* 0x0001e20008000804 */
[----:B------:R-:W-:Y:S05]  /*01a0*/  BRA.U !UP0, `(.L_x_27) ;  /* 0x0000000108347547 */ /* 0x000fea000b800000 */
[----:B------:R-:W-:-:S05]  /*01b0*/  UMOV UR5, 0x1 ;  /* 0x0000000100057882 */ /* 0x000fca0000000000 */
.L_x_28:
[----:B------:R-:W-:Y:S01]  /*01c0*/  BAR.SYNC.DEFER_BLOCKING 0x0 ;  /* 0x0000000000007b1d */ /* 0x000fe20000010000 */
[----:B------:R-:W-:-:S13]  /*01d0*/  ISETP.GE.AND P0, PT, R14, UR5, PT ;  /* 0x000000050e007c0c */ /* 0x000fda000bf06270 */
[----:B01----:R-:W-:Y:S01]  /*01e0*/  @P0 VIADD R10, R14, -UR5 ;  /* 0x800000050e0a0c36 */ /* 0x003fe20008000000 */
[----:B------:R-:W-:-:S04]  /*01f0*/  USHF.L.U32 UR5, UR5, 0x1, URZ ;  /* 0x0000000105057899 */ /* 0x000fc800080006ff */
[----:B------:R-:W-:Y:S01]  /*0200*/  @P0 LEA R11, R10, UR4, 0x2 ;  /* 0x000000040a0b0c11 */ /* 0x000fe2000f8e10ff */
[----:B------:R-:W-:Y:S01]  /*0210*/  UISETP.GE.AND UP0, UPT, UR5, UR8, UPT ;  /* 0x000000080500728c */ /* 0x000fe2000bf06270 */
[----:B------:R-:W-:Y:S04]  /*0220*/  LDS R10, [R7+UR4] ;  /* 0x00000004070a7984 */ /* 0x000fe80008000800 */
[----:B------:R-:W0:Y:S02]  /*0230*/  @P0 LDS R11, [R11] ;  /* 0x000000000b0b0984 */ /* 0x000e240000000800 */
[----:B0-----:R-:W-:Y:S01]  /*0240*/  @P0 IADD3 R10, PT, PT, R10, R11, RZ ;  /* 0x0000000b0a0a0210 */ /* 0x001fe20007ffe0ff */
[----:B------:R-:W-:Y:S06]  /*0250*/  BAR.SYNC.DEFER_BLOCKING 0x0 ;  /* 0x0000000000007b1d */ /* 0x000fec0000010000 */
[----:B------:R1:W-:Y:S01]  /*0260*/  STS [R7+UR4], R10 ;  /* 0x0000000a07007988 */ /* 0x0003e20008000804 */
[----:B------:R-:W-:Y:S05]  /*0270*/  BRA.U !UP0, `(.L_x_28) ;  /* 0xfffffffd08d07547 */ /* 0x000fea000b83ffff */
.L_x_27:
[----:B------:R-:W-:Y:S06]  /*0280*/  BAR.SYNC.DEFER_BLOCKING 0x0 ;  /* 0x0000000000007b1d */ /* 0x000fec0000010000 */
[----:B------:R-:W2:Y:S01]  /*0290*/  @P1 LDG.E R12, desc[UR6][R4.64] ;  /* 0x00000006040c1981 */ /* 0x000ea2000c1e1900 */
[----:B------:R-:W-:Y:S01]  /*02a0*/  ISETP.NE.AND P0, PT, R14, RZ, PT ;  /* 0x000000ff0e00720c */ /* 0x000fe20003f05270 */
[----:B------:R-:W-:-:S12]  /*02b0*/  IMAD.MOV.U32 R11, RZ, RZ, RZ ;  /* 0x000000ffff0b7224 */ /* 0x000fd800078e00ff */
[----:B------:R-:W2:Y:S02]  /*02c0*/  @P0 LDS R11, [R7+UR4+-0x4] ;  /* 0xfffffc04070b0984 */ /* 0x000ea40008000800 */
[----:B--2---:R-:W-:-:S04]  /*02d0*/  IADD3 R11, PT, PT, R12, R0, R11 ;  /* 0x000000000c0b7210 */ /* 0x004fc80007ffe00b */
[----:B------:R-:W-:Y:S01]  /*02e0*/  IADD3 R9, PT, PT, R9, R11, RZ ;  /* 0x0000000b09097210 */ /* 0x000fe20007ffe0ff */
[----:B------:R-:W-:Y:S04]  /*02f0*/  STG.E desc[UR6][R2.64], R11 ;  /* 0x0000000b02007986 */ /* 0x000fe8000c101906 */
[----:B------:R-:W-:Y:S01]  /*0300*/  IMAD.IADD R13, R6, 0x1, R9 ;  /* 0x00000001060d7824 */ /* 0x000fe200078e0209 */
[----:B------:R-:W-:Y:S04]  /*0310*/  STG.E desc[UR6][R2.64+0x4], R9 ;  /* 0x0000040902007986 */ /* 0x000fe8000c101906 */
[----:B------:R-:W-:Y:S01]  /*0320*/  IADD3 R15, PT, PT, R8, R13, RZ ;  /* 0x0000000d080f7210 */ /* 0x000fe20007ffe0ff */
[----:B------:R-:W-:Y:S04]  /*0330*/  STG.E desc[UR6][R2.64+0x8], R13 ;  /* 0x0000080d02007986 */ /* 0x000fe8000c101906 */
[----:B------:R-:W-:Y:S01]  /*0340*/  STG.E desc[UR6][R2.64+0xc], R15 ;  /* 0x00000c0f02007986 */ /* 0x000fe2000c101906 */
[----:B------:R-:W-:Y:S05]  /*0350*/  EXIT ;  /* 0x000000000000794d */ /* 0x000fea0003800000 */
.L_x_29:
        /* <DEDUP_REMOVED lines=10> */
.L_x_85:


//--------------------- .text._ZN11circles_gpu10spine_scanEPj --------------------------
	.section	.text._ZN11circles_gpu10spine_scanEPj,"ax",@progbits
	.align	128
        .global         _ZN11circles_gpu10spine_scanEPj
        .type           _ZN11circles_gpu10spine_scanEPj,@function
        .size           _ZN11circles_gpu10spine_scanEPj,(.L_x_86 - _ZN11circles_gpu10spine_scanEPj)
        .other          _ZN11circles_gpu10spine_scanEPj,@"STO_CUDA_ENTRY STV_DEFAULT"
_ZN11circles_gpu10spine_scanEPj:
.text._ZN11circles_gpu10spine_scanEPj:
[----:B------:R-:W-:Y:S01]  /*0000*/  LDC R1, c[0x0][0x37c] ;  /* 0x0000df00ff017b82 */ /* 0x000fe20000000800 */
[----:B------:R-:W0:Y:S07]  /*0010*/  S2R R10, SR_TID.X ;  /* 0x00000000000a7919 */ /* 0x000e2e0000002100 */
[----:B------:R-:W1:Y:S01]  /*0020*/  LDC.64 R2, c[0x0][0x380] ;  /* 0x0000e000ff027b82 */ /* 0x000e620000000a00 */
[----:B------:R-:W2:Y:S01]  /*0030*/  LDCU.64 UR6, c[0x0][0x358] ;  /* 0x00006b00ff0677ac */ /* 0x000ea20008000a00 */
[----:B0-----:R-:W-:-:S04]  /*0040*/  IMAD.SHL.U32 R5, R10, 0x4, RZ ;  /* 0x000000040a057824 */ /* 0x001fc800078e00ff */
[----:B-1----:R-:W-:-:S05]  /*0050*/  IMAD.WIDE.U32 R2, R5, 0x4, R2 ;  /* 0x0000000405027825 */ /* 0x002fca00078e0002 */
[----:B--2---:R-:W2:Y:S04]  /*0060*/  LDG.E R0, desc[UR6][R2.64] ;  /* 0x0000000602007981 */ /* 0x004ea8000c1e1900 */
[----:B------:R-:W2:Y:S04]  /*0070*/  LDG.E R7, desc[UR6][R2.64+0x4] ;  /* 0x0000040602077981 */ /* 0x000ea8000c1e1900 */
[----:B------:R-:W2:Y:S04]  /*0080*/  LDG.E R4, desc[UR6][R2.64+0x8] ;  /* 0x0000080602047981 */ /* 0x000ea8000c1e1900 */
[----:B------:R-:W3:Y:S01]  /*0090*/  LDG.E R6, desc[UR6][R2.64+0xc] ;  /* 0x00000c0602067981 */ /* 0x000ee2000c1e1900 */
[----:B------:R-:W0:Y:S01]  /*00a0*/  S2UR UR5, SR_CgaCtaId ;  /* 0x00000000000579c3 */ /* 0x000e220000008800 */
[----:B------:R-:W-:Y:S01]  /*00b0*/  UMOV UR4, 0x400 ;  /* 0x0000040000047882 */ /* 0x000fe20000000000 */
[----:B------:R-:W1:Y:S01]  /*00c0*/  LDCU UR8, c[0x0][0x360] ;  /* 0x00006c00ff0877ac */ /* 0x000e620008000800 */
[----:B------:R-:W-:Y:S01]  /*00d0*/  HFMA2 R11, -RZ, RZ, 0, 0 ;  /* 0x00000000ff0b7431 */ /* 0x000fe200000001ff */
[----:B------:R-:W-:Y:S01]  /*00e0*/  ISETP.NE.AND P1, PT, R10, RZ, PT ;  /* 0x000000ff0a00720c */ /* 0x000fe20003f25270 */
[----:B-1----:R-:W-:-:S02]  /*00f0*/  UISETP.GE.U32.AND UP0, UPT, UR8, 0x2, UPT ;  /* 0x000000020800788c */ /* 0x002fc4000bf06070 */
[----:B0-----:R-:W-:Y:S01]  /*0100*/  ULEA UR4, UR5, UR4, 0x18 ;  /* 0x0000000405047291 */ /* 0x001fe2000f8ec0ff */
[----:B--2---:R-:W-:-:S05]  /*0110*/  IADD3 R9, PT, PT, R4, R7, R0 ;  /* 0x0000000704097210 */ /* 0x004fca0007ffe000 */
[----:B---3--:R-:W-:-:S05]  /*0120*/  IMAD.IADD R8, R6, 0x1, R9 ;  /* 0x0000000106087824 */ /* 0x008fca00078e0209 */
[----:B------:R0:W-:Y:S01]  /*0130*/  STS [R5+UR4], R8 ;  /* 0x0000000805007988 */ /* 0x0001e20008000804 */
[----:B------:R-:W-:Y:S05]  /*0140*/  BRA.U !UP0, `(.L_x_30) ;  /* 0x0000000108347547 */ /* 0x000fea000b800000 */
[----:B------:R-:W-:-:S05]  /*0150*/  UMOV UR5, 0x1 ;  /* 0x0000000100057882 */ /* 0x000fca0000000000 */
.L_x_31:
        /* <DEDUP_REMOVED lines=12> */
.L_x_30:
[----:B------:R-:W-:Y:S06]  /*0220*/  BAR.SYNC.DEFER_BLOCKING 0x0 ;  /* 0x0000000000007b1d */ /* 0x000fec0000010000 */
[----:B------:R-:W2:Y:S02]  /*0230*/  @P1 LDS R11, [R5+UR4+-0x4] ;  /* 0xfffffc04050b1984 */ /* 0x000ea40008000800 */
[----:B--2---:R-:W-:-:S05]  /*0240*/  IMAD.IADD R11, R0, 0x1, R11 ;  /* 0x00000001000b7824 */ /* 0x004fca00078e020b */
        /* <DEDUP_REMOVED lines=8> */
.L_x_32:
        /* <DEDUP_REMOVED lines=11> */
.L_x_86:


//--------------------- .text._ZN11circles_gpu18upstream_reductionEiPjS0_ --------------------------
	.section	.text._ZN11circles_gpu18upstream_reductionEiPjS0_,"ax",@progbits
	.align	128
        .global         _ZN11circles_gpu18upstream_reductionEiPjS0_
        .type           _ZN11circles_gpu18upstream_reductionEiPjS0_,@function
        .size           _ZN11circles_gpu18upstream_reductionEiPjS0_,(.L_x_87 - _ZN11circles_gpu18upstream_reductionEiPjS0_)
        .other          _ZN11circles_gpu18upstream_reductionEiPjS0_,@"STO_CUDA_ENTRY STV_DEFAULT"
_ZN11circles_gpu18upstream_reductionEiPjS0_:
.text._ZN11circles_gpu18upstream_reductionEiPjS0_:
[----:B------:R-:W-:Y:S01]  /*0000*/  LDC R1, c[0x0][0x37c] ;  /* 0x0000df00ff017b82 */ /* 0x000fe20000000800 */
[----:B------:R-:W0:Y:S01]  /*0010*/  S2R R9, SR_CTAID.X ;  /* 0x0000000000097919 */ /* 0x000e220000002500 */
[----:B------:R-:W0:Y:S06]  /*0020*/  LDCU UR6, c[0x0][0x360] ;  /* 0x00006c00ff0677ac */ /* 0x000e2c0008000800 */
[----:B------:R-:W1:Y:S01]  /*0030*/  LDC.64 R2, c[0x0][0x388] ;  /* 0x0000e200ff027b82 */ /* 0x000e620000000a00 */
[----:B------:R-:W2:Y:S01]  /*0040*/  S2R R8, SR_TID.X ;  /* 0x0000000000087919 */ /* 0x000ea20000002100 */
[----:B------:R-:W3:Y:S01]  /*0050*/  LDCU UR4, c[0x0][0x380] ;  /* 0x00007000ff0477ac */ /* 0x000ee20008000800 */
[----:B------:R-:W4:Y:S01]  /*0060*/  LDCU.64 UR8, c[0x0][0x358] ;  /* 0x00006b00ff0877ac */ /* 0x000f220008000a00 */
[----:B0-----:R-:W-:-:S02]  /*0070*/  IMAD R0, R9, UR6, RZ ;  /* 0x0000000609007c24 */ /* 0x001fc4000f8e02ff */
[----:B--2---:R-:W-:-:S04]  /*0080*/  IMAD.SHL.U32 R5, R8, 0x4, RZ ;  /* 0x0000000408057824 */ /* 0x004fc800078e00ff */
[----:B------:R-:W-:-:S04]  /*0090*/  IMAD R7, R0, 0x4, R5 ;  /* 0x0000000400077824 */ /* 0x000fc800078e0205 */
[C---:B------:R-:W-:Y:S01]  /*00a0*/  VIADD R0, R7.reuse, 0x1 ;  /* 0x0000000107007836 */ /* 0x040fe20000000000 */
[C---:B------:R-:W-:Y:S01]  /*00b0*/  IADD3 R4, PT, PT, R7.reuse, 0x2, RZ ;  /* 0x0000000207047810 */ /* 0x040fe20007ffe0ff */
[C---:B-1----:R-:W-:Y:S01]  /*00c0*/  IMAD.WIDE R2, R7.reuse, 0x4, R2 ;  /* 0x0000000407027825 */ /* 0x042fe200078e0202 */
[C---:B---3--:R-:W-:Y:S02]  /*00d0*/  ISETP.GE.AND P0, PT, R7.reuse, UR4, PT ;  /* 0x0000000407007c0c */ /* 0x048fe4000bf06270 */
[----:B------:R-:W-:Y:S01]  /*00e0*/  ISETP.GE.AND P1, PT, R0, UR4, PT ;  /* 0x0000000400007c0c */ /* 0x000fe2000bf26270 */
[----:B------:R-:W-:Y:S01]  /*00f0*/  VIADD R0, R7, 0x3 ;  /* 0x0000000307007836 */ /* 0x000fe20000000000 */
[----:B------:R-:W-:Y:S01]  /*0100*/  ISETP.GE.AND P2, PT, R4, UR4, PT ;  /* 0x0000000404007c0c */ /* 0x000fe2000bf46270 */
[----:B------:R-:W-:Y:S01]  /*0110*/  HFMA2 R4, -RZ, RZ, 0, 0 ;  /* 0x00000000ff047431 */ /* 0x000fe200000001ff */
[----:B------:R-:W-:Y:S02]  /*0120*/  CS2R R6, SRZ ;  /* 0x0000000000067805 */ /* 0x000fe4000001ff00 */
[----:B------:R-:W-:Y:S01]  /*0130*/  ISETP.GE.AND P3, PT, R0, UR4, PT ;  /* 0x0000000400007c0c */ /* 0x000fe2000bf66270 */
[----:B------:R-:W-:-:S06]  /*0140*/  IMAD.MOV.U32 R0, RZ, RZ, RZ ;  /* 0x000000ffff007224 */ /* 0x000fcc00078e00ff */
[----:B----4-:R-:W2:Y:S04]  /*0150*/  @!P0 LDG.E R0, desc[UR8][R2.64] ;  /* 0x0000000802008981 */ /* 0x010ea8000c1e1900 */
[----:B------:R-:W2:Y:S04]  /*0160*/  @!P1 LDG.E R7, desc[UR8][R2.64+0x4] ;  /* 0x0000040802079981 */ /* 0x000ea8000c1e1900 */
[----:B------:R-:W2:Y:S04]  /*0170*/  @!P2 LDG.E R4, desc[UR8][R2.64+0x8] ;  /* 0x000008080204a981 */ /* 0x000ea8000c1e1900 */
[----:B------:R-:W3:Y:S01]  /*0180*/  @!P3 LDG.E R6, desc[UR8][R2.64+0xc] ;  /* 0x00000c080206b981 */ /* 0x000ee2000c1e1900 */
[----:B------:R-:W0:Y:S01]  /*0190*/  S2UR UR5, SR_CgaCtaId ;  /* 0x00000000000579c3 */ /* 0x000e220000008800 */
[----:B------:R-:W-:Y:S01]  /*01a0*/  UMOV UR4, 0x400 ;  /* 0x0000040000047882 */ /* 0x000fe20000000000 */
[----:B------:R-:W-:-:S02]  /*01b0*/  UISETP.GE.U32.AND UP0, UPT, UR6, 0x2, UPT ;  /* 0x000000020600788c */ /* 0x000fc4000bf06070 */
[----:B0-----:R-:W-:Y:S01]  /*01c0*/  ULEA UR4, UR5, UR4, 0x18 ;  /* 0x0000000405047291 */ /* 0x001fe2000f8ec0ff */
[----:B--2---:R-:W-:-:S05]  /*01d0*/  IADD3 R7, PT, PT, R4, R7, R0 ;  /* 0x0000000704077210 */ /* 0x004fca0007ffe000 */
[----:B---3--:R-:W-:-:S05]  /*01e0*/  IMAD.IADD R6, R7, 0x1, R6 ;  /* 0x0000000107067824 */ /* 0x008fca00078e0206 */
[----:B------:R0:W-:Y:S01]  /*01f0*/  STS [R5+UR4], R6 ;  /* 0x0000000605007988 */ /* 0x0001e20008000804 */
[----:B------:R-:W-:Y:S05]  /*0200*/  BRA.U !UP0, `(.L_x_33) ;  /* 0x0000000108347547 */ /* 0x000fea000b800000 */
[----:B------:R-:W-:-:S05]  /*0210*/  UMOV UR5, 0x1 ;  /* 0x0000000100057882 */ /* 0x000fca0000000000 */
.L_x_34:
[----:B------:R-:W-:Y:S01]  /*0220*/  BAR.SYNC.DEFER_BLOCKING 0x0 ;  /* 0x0000000000007b1d */ /* 0x000fe20000010000 */
[----:B------:R-:W-:-:S13]  /*0230*/  ISETP.GE.AND P0, PT, R8, UR5, PT ;  /* 0x0000000508007c0c */ /* 0x000fda000bf06270 */
[----:B-1----:R-:W-:Y:S01]  /*0240*/  @P0 VIADD R0, R8, -UR5 ;  /* 0x8000000508000c36 */ /* 0x002fe20008000000 */
[----:B------:R-:W-:-:S04]  /*0250*/  USHF.L.U32 UR5, UR5, 0x1, URZ ;  /* 0x0000000105057899 */ /* 0x000fc800080006ff */
[----:B------:R-:W-:Y:S01]  /*0260*/  @P0 LEA R2, R0, UR4, 0x2 ;  /* 0x0000000400020c11 */ /* 0x000fe2000f8e10ff */
[----:B------:R-:W-:Y:S01]  /*0270*/  UISETP.GE.AND UP0, UPT, UR5, UR6, UPT ;  /* 0x000000060500728c */ /* 0x000fe2000bf06270 */
[----:B------:R-:W-:Y:S04]  /*0280*/  LDS R0, [R5+UR4] ;  /* 0x0000000405007984 */ /* 0x000fe80008000800 */
[----:B------:R-:W1:Y:S02]  /*0290*/  @P0 LDS R3, [R2] ;  /* 0x0000000002030984 */ /* 0x000e640000000800 */
[----:B-1----:R-:W-:Y:S01]  /*02a0*/  @P0 IADD3 R0, PT, PT, R0, R3, RZ ;  /* 0x0000000300000210 */ /* 0x002fe20007ffe0ff */
[----:B------:R-:W-:Y:S06]  /*02b0*/  BAR.SYNC.DEFER_BLOCKING 0x0 ;  /* 0x0000000000007b1d */ /* 0x000fec0000010000 */
[----:B------:R1:W-:Y:S01]  /*02c0*/  STS [R5+UR4], R0 ;  /* 0x0000000005007988 */ /* 0x0003e20008000804 */
[----:B------:R-:W-:Y:S05]  /*02d0*/  BRA.U !UP0, `(.L_x_34) ;  /* 0xfffffffd08d07547 */ /* 0x000fea000b83ffff */
.L_x_33:
[----:B------:R-:W-:Y:S01]  /*02e0*/  BAR.SYNC.DEFER_BLOCKING 0x0 ;  /* 0x0000000000007b1d */ /* 0x000fe20000010000 */
[----:B------:R-:W-:-:S06]  /*02f0*/  UIADD3 UR5, UPT, UPT, UR6, -0x1, URZ ;  /* 0xffffffff06057890 */ /* 0x000fcc000fffe0ff */
[----:B------:R-:W-:-:S13]  /*0300*/  ISETP.NE.AND P0, PT, R8, UR5, PT ;  /* 0x0000000508007c0c */ /* 0x000fda000bf05270 */
[----:B------:R-:W-:Y:S05]  /*0310*/  @P0 EXIT ;  /* 0x000000000000094d */ /* 0x000fea0003800000 */
[----:B01----:R-:W0:Y:S01]  /*0320*/  LDS R5, [R5+UR4] ;  /* 0x0000000405057984 */ /* 0x003e220008000800 */
[----:B------:R-:W1:Y:S02]  /*0330*/  LDC.64 R2, c[0x0][0x390] ;  /* 0x0000e400ff027b82 */ /* 0x000e640000000a00 */
[----:B-1----:R-:W-:-:S05]  /*0340*/  IMAD.WIDE.U32 R2, R9, 0x4, R2 ;  /* 0x0000000409027825 */ /* 0x002fca00078e0002 */
[----:B0-----:R-:W-:Y:S01]  /*0350*/  STG.E desc[UR8][R2.64], R5 ;  /* 0x0000000502007986 */ /* 0x001fe2000c101908 */
[----:B------:R-:W-:Y:S05]  /*0360*/  EXIT ;  /* 0x000000000000794d */ /* 0x000fea0003800000 */
.L_x_35:
        /* <DEDUP_REMOVED lines=9> */
.L_x_87:


//--------------------- .text._ZN11circles_gpu20tile_scan_and_renderEiiiPaPKfS2_S2_S2_S2_S2_S2_PfS3_S3_ --------------------------
	.section	.text._ZN11circles_gpu20tile_scan_and_renderEiiiPaPKfS2_S2_S2_S2_S2_S2_PfS3_S3_,"ax",@progbits
	.align	128
        .global         _ZN11circles_gpu20tile_scan_and_renderEiiiPaPKfS2_S2_S2_S2_S2_S2_PfS3_S3_
        .type           _ZN11circles_gpu20tile_scan_and_renderEiiiPaPKfS2_S2_S2_S2_S2_S2_PfS3_S3_,@function
        .size           _ZN11circles_gpu20tile_scan_and_renderEiiiPaPKfS2_S2_S2_S2_S2_S2_PfS3_S3_,(.L_x_88 - _ZN11circles_gpu20tile_scan_and_renderEiiiPaPKfS2_S2_S2_S2_S2_S2_PfS3_S3_)
        .other          _ZN11circles_gpu20tile_scan_and_renderEiiiPaPKfS2_S2_S2_S2_S2_S2_PfS3_S3_,@"STO_CUDA_ENTRY STV_DEFAULT"
_ZN11circles_gpu20tile_scan_and_renderEiiiPaPKfS2_S2_S2_S2_S2_S2_PfS3_S3_:
.text._ZN11circles_gpu20tile_scan_and_renderEiiiPaPKfS2_S2_S2_S2_S2_S2_PfS3_S3_:
[----:B------:R-:W-:Y:S01]  /*0000*/  LDC R1, c[0x0][0x37c] ;  /* 0x0000df00ff017b82 */ /* 0x000fe20000000800 */
[----:B------:R-:W0:Y:S07]  /*0010*/  S2R R0, SR_TID.X ;  /* 0x0000000000007919 */ /* 0x000e2e0000002100 */
[----:B------:R-:W1:Y:S01]  /*0020*/  S2UR UR7, SR_CTAID.X ;  /* 0x00000000000779c3 */ /* 0x000e620000002500 */
[----:B------:R-:W2:Y:S01]  /*0030*/  LDCU.64 UR4, c[0x0][0x390] ;  /* 0x00007200ff0477ac */ /* 0x000ea20008000a00 */
[----:B------:R-:W-:-:S02]  /*0040*/  CS2R R10, SRZ ;  /* 0x00000000000a7805 */ /* 0x000fc4000001ff00 */
[----:B------:R-:W-:Y:S01]  /*0050*/  MOV R6, RZ ;  /* 0x000000ff00067202 */ /* 0x000fe20000000f00 */
[----:B------:R-:W3:Y:S03]  /*0060*/  LDCU.64 UR8, c[0x0][0x358] ;  /* 0x00006b00ff0877ac */ /* 0x000ee60008000a00 */
[----:B------:R-:W1:Y:S08]  /*0070*/  LDC R5, c[0x0][0x388] ;  /* 0x0000e200ff057b82 */ /* 0x000e700000000800 */
[----:B------:R-:W4:Y:S01]  /*0080*/  LDC.64 R8, c[0x0][0x380] ;  /* 0x0000e000ff087b82 */ /* 0x000f220000000a00 */
[----:B0-----:R-:W-:-:S04]  /*0090*/  SHF.L.U32 R2, R0, 0x2, RZ ;  /* 0x0000000200027819 */ /* 0x001fc800000006ff */
[C---:B------:R-:W-:Y:S01]  /*00a0*/  IADD3 R3, PT, PT, R2.reuse, 0x2, RZ ;  /* 0x0000000202037810 */ /* 0x040fe20007ffe0ff */
[----:B-1----:R-:W-:Y:S01]  /*00b0*/  IMAD R15, R5, UR7, R2 ;  /* 0x00000007050f7c24 */ /* 0x002fe2000f8e0202 */
[C---:B------:R-:W-:Y:S02]  /*00c0*/  IADD3 R7, PT, PT, R2.reuse, 0x1, RZ ;  /* 0x0000000102077810 */ /* 0x040fe40007ffe0ff */
[CC--:B------:R-:W-:Y:S02]  /*00d0*/  ISETP.GE.AND P2, PT, R2.reuse, R5.reuse, PT ;  /* 0x000000050200720c */ /* 0x0c0fe40003f46270 */
[----:B------:R-:W-:Y:S02]  /*00e0*/  IADD3 R2, PT, PT, R2, 0x3, RZ ;  /* 0x0000000302027810 */ /* 0x000fe40007ffe0ff */
[-C--:B------:R-:W-:Y:S02]  /*00f0*/  ISETP.GE.AND P3, PT, R3, R5.reuse, PT ;  /* 0x000000050300720c */ /* 0x080fe40003f66270 */
[----:B------:R-:W-:-:S02]  /*0100*/  ISETP.GE.AND P1, PT, R7, R5, PT ;  /* 0x000000050700720c */ /* 0x000fc40003f26270 */
[----:B------:R-:W-:Y:S01]  /*0110*/  ISETP.GE.AND P0, PT, R2, R5, PT ;  /* 0x000000050200720c */ /* 0x000fe20003f06270 */
[----:B------:R-:W-:Y:S01]  /*0120*/  HFMA2 R2, -RZ, RZ, 0, 0 ;  /* 0x00000000ff027431 */ /* 0x000fe200000001ff */
[----:B--2---:R-:W-:-:S04]  /*0130*/  IADD3 R4, P4, PT, R15, UR4, RZ ;  /* 0x000000040f047c10 */ /* 0x004fc8000ff9e0ff */
[----:B------:R-:W-:-:S05]  /*0140*/  LEA.HI.X.SX32 R5, R15, UR5, 0x1, P4 ;  /* 0x000000050f057c11 */ /* 0x000fca000a0f0eff */
[----:B---3--:R-:W2:Y:S04]  /*0150*/  @!P2 LDG.E.S8 R2, desc[UR8][R4.64] ;  /* 0x000000080402a981 */ /* 0x008ea8000c1e1300 */
[----:B------:R-:W2:Y:S04]  /*0160*/  @!P1 LDG.E.S8 R11, desc[UR8][R4.64+0x1] ;  /* 0x00000108040b9981 */ /* 0x000ea8000c1e1300 */
[----:B------:R-:W2:Y:S04]  /*0170*/  @!P3 LDG.E.S8 R10, desc[UR8][R4.64+0x2] ;  /* 0x00000208040ab981 */ /* 0x000ea8000c1e1300 */
[----:B------:R-:W3:Y:S01]  /*0180*/  @!P0 LDG.E.S8 R6, desc[UR8][R4.64+0x3] ;  /* 0x0000030804068981 */ /* 0x000ee2000c1e1300 */
[----:B----4-:R-:W-:Y:S01]  /*0190*/  IADD3 R3, PT, PT, R8, 0x1f, RZ ;  /* 0x0000001f08037810 */ /* 0x010fe20007ffe0ff */
[----:B------:R-:W0:Y:S01]  /*01a0*/  S2UR UR5, SR_CgaCtaId ;  /* 0x00000000000579c3 */ /* 0x000e220000008800 */
[----:B------:R-:W-:Y:S01]  /*01b0*/  UMOV UR4, 0x400 ;  /* 0x0000040000047882 */ /* 0x000fe20000000000 */
[----:B------:R-:W1:Y:S01]  /*01c0*/  LDCU UR6, c[0x0][0x360] ;  /* 0x00006c00ff0677ac */ /* 0x000e620008000800 */
[----:B------:R-:W-:-:S04]  /*01d0*/  SHF.R.S32.HI R12, RZ, 0x1f, R3 ;  /* 0x0000001fff0c7819 */ /* 0x000fc80000011403 */
[----:B------:R-:W-:-:S04]  /*01e0*/  LEA.HI R3, R12, R3, RZ, 0x5 ;  /* 0x000000030c037211 */ /* 0x000fc800078f28ff */
[----:B------:R-:W-:-:S04]  /*01f0*/  SHF.R.S32.HI R3, RZ, 0x5, R3 ;  /* 0x00000005ff037819 */ /* 0x000fc80000011403 */
[----:B------:R-:W4:Y:S01]  /*0200*/  I2F.U32.RP R14, R3 ;  /* 0x00000003000e7306 */ /* 0x000f220000209000 */
[----:B------:R-:W-:Y:S02]  /*0210*/  IADD3 R17, PT, PT, RZ, -R3, RZ ;  /* 0x80000003ff117210 */ /* 0x000fe40007ffe0ff */
[----:B------:R-:W-:Y:S01]  /*0220*/  ISETP.NE.U32.AND P5, PT, R3, RZ, PT ;  /* 0x000000ff0300720c */ /* 0x000fe20003fa5070 */
[----:B-1----:R-:W-:Y:S02]  /*0230*/  UISETP.GE.U32.AND UP0, UPT, UR6, 0x2, UPT ;  /* 0x000000020600788c */ /* 0x002fe4000bf06070 */
[----:B0-----:R-:W-:Y:S02]  /*0240*/  ULEA UR4, UR5, UR4, 0x18 ;  /* 0x0000000405047291 */ /* 0x001fe4000f8ec0ff */
[----:B----4-:R-:W0:Y:S02]  /*0250*/  MUFU.RCP R14, R14 ;  /* 0x0000000e000e7308 */ /* 0x010e240000001000 */
[----:B0-----:R-:W-:-:S06]  /*0260*/  VIADD R12, R14, 0xffffffe ;  /* 0x0ffffffe0e0c7836 */ /* 0x001fcc0000000000 */
[----:B------:R0:W1:Y:S02]  /*0270*/  F2I.FTZ.U32.TRUNC.NTZ R13, R12 ;  /* 0x0000000c000d7305 */ /* 0x000064000021f000 */
[----:B0-----:R-:W-:Y:S02]  /*0280*/  HFMA2 R12, -RZ, RZ, 0, 0 ;  /* 0x00000000ff0c7431 */ /* 0x001fe400000001ff */
[----:B-1----:R-:W-:-:S04]  /*0290*/  IMAD R17, R17, R13, RZ ;  /* 0x0000000d11117224 */ /* 0x002fc800078e02ff */
[----:B------:R-:W-:Y:S01]  /*02a0*/  IMAD.HI.U32 R13, R13, R17, R12 ;  /* 0x000000110d0d7227 */ /* 0x000fe200078e000c */
[----:B------:R-:W-:-:S05]  /*02b0*/  LEA R17, R0, UR4, 0x2 ;  /* 0x0000000400117c11 */ /* 0x000fca000f8e10ff */
[----:B------:R-:W-:-:S05]  /*02c0*/  IMAD.HI.U32 R16, R13, UR7, RZ ;  /* 0x000000070d107c27 */ /* 0x000fca000f8e00ff */
[----:B------:R-:W-:-:S05]  /*02d0*/  IADD3 R18, PT, PT, -R16, RZ, RZ ;  /* 0x000000ff10127210 */ /* 0x000fca0007ffe1ff */
[----:B------:R-:W-:-:S05]  /*02e0*/  IMAD R18, R3, R18, UR7 ;  /* 0x0000000703127e24 */ /* 0x000fca000f8e0212 */
[----:B------:R-:W-:-:S13]  /*02f0*/  ISETP.GE.U32.AND P6, PT, R18, R3, PT ;  /* 0x000000031200720c */ /* 0x000fda0003fc6070 */
[----:B------:R-:W-:Y:S02]  /*0300*/  @P6 IADD3 R18, PT, PT, -R3, R18, RZ ;  /* 0x0000001203126210 */ /* 0x000fe40007ffe1ff */
[----:B------:R-:W-:Y:S02]  /*0310*/  @P6 IADD3 R16, PT, PT, R16, 0x1, RZ ;  /* 0x0000000110106810 */ /* 0x000fe40007ffe0ff */
[----:B------:R-:W-:Y:S02]  /*0320*/  ISETP.GE.U32.AND P4, PT, R18, R3, PT ;  /* 0x000000031200720c */ /* 0x000fe40003f86070 */
[----:B------:R-:W-:-:S11]  /*0330*/  ISETP.NE.AND P6, PT, R0, RZ, PT ;  /* 0x000000ff0000720c */ /* 0x000fd60003fc5270 */
[----:B------:R-:W-:Y:S01]  /*0340*/  @P4 VIADD R16, R16, 0x1 ;  /* 0x0000000110104836 */ /* 0x000fe20000000000 */
[----:B------:R-:W-:Y:S02]  /*0350*/  @!P5 LOP3.LUT R16, RZ, R3, RZ, 0x33, !PT ;  /* 0x00000003ff10d212 */ /* 0x000fe400078e33ff */
[----:B--2---:R-:W-:-:S04]  /*0360*/  IADD3 R13, PT, PT, R10, R11, R2 ;  /* 0x0000000b0a0d7210 */ /* 0x004fc80007ffe002 */
[----:B---3--:R-:W-:Y:S02]  /*0370*/  IADD3 R12, PT, PT, R13, R6, RZ ;  /* 0x000000060d0c7210 */ /* 0x008fe40007ffe0ff */
[----:B------:R-:W-:-:S03]  /*0380*/  MOV R13, RZ ;  /* 0x000000ff000d7202 */ /* 0x000fc60000000f00 */
[----:B------:R0:W-:Y:S01]  /*0390*/  STS [R17], R12 ;  /* 0x0000000c11007388 */ /* 0x0001e20000000800 */
[----:B------:R-:W-:Y:S05]  /*03a0*/  BRA.U !UP0, `(.L_x_36) ;  /* 0x0000000108407547 */ /* 0x000fea000b800000 */
[----:B------:R-:W-:-:S05]  /*03b0*/  UMOV UR4, 0x1 ;  /* 0x0000000100047882 */ /* 0x000fca0000000000 */
.L_x_37:
[----:B------:R-:W-:Y:S01]  /*03c0*/  BAR.SYNC.DEFER_BLOCKING 0x0 ;  /* 0x0000000000007b1d */ /* 0x000fe20000010000 */
[----:B------:R-:W-:-:S13]  /*03d0*/  ISETP.GE.AND P4, PT, R0, UR4, PT ;  /* 0x0000000400007c0c */ /* 0x000fda000bf86270 */
[----:B-1----:R-:W1:Y:S01]  /*03e0*/  @P4 S2R R19, SR_CgaCtaId ;  /* 0x0000000000134919 */ /* 0x002e620000008800 */
[----:B------:R-:W-:Y:S02]  /*03f0*/  @P4 MOV R14, 0x400 ;  /* 0x00000400000e4802 */ /* 0x000fe40000000f00 */
[----:B0-----:R-:W-:Y:S01]  /*0400*/  @P4 IADD3 R12, PT, PT, R0, -UR4, RZ ;  /* 0x80000004000c4c10 */ /* 0x001fe2000fffe0ff */
[----:B------:R-:W-:-:S04]  /*0410*/  USHF.L.U32 UR4, UR4, 0x1, URZ ;  /* 0x0000000104047899 */ /* 0x000fc800080006ff */
[----:B------:R-:W-:Y:S01]  /*0420*/  UISETP.GE.AND UP0, UPT, UR4, UR6, UPT ;  /* 0x000000060400728c */ /* 0x000fe2000bf06270 */
[----:B-1----:R-:W-:-:S04]  /*0430*/  @P4 LEA R19, R19, R14, 0x18 ;  /* 0x0000000e13134211 */ /* 0x002fc800078ec0ff */
[----:B------:R-:W-:Y:S02]  /*0440*/  @P4 LEA R14, R12, R19, 0x2 ;  /* 0x000000130c0e4211 */ /* 0x000fe400078e10ff */
[----:B------:R-:W-:Y:S04]  /*0450*/  LDS R12, [R17] ;  /* 0x00000000110c7984 */ /* 0x000fe80000000800 */
[----:B------:R-:W0:Y:S02]  /*0460*/  @P4 LDS R19, [R14] ;  /* 0x000000000e134984 */ /* 0x000e240000000800 */
[----:B0-----:R-:W-:Y:S01]  /*0470*/  @P4 IADD3 R12, PT, PT, R12, R19, RZ ;  /* 0x000000130c0c4210 */ /* 0x001fe20007ffe0ff */
[----:B------:R-:W-:Y:S06]  /*0480*/  BAR.SYNC.DEFER_BLOCKING 0x0 ;  /* 0x0000000000007b1d */ /* 0x000fec0000010000 */
[----:B------:R1:W-:Y:S01]  /*0490*/  STS [R17], R12 ;  /* 0x0000000c11007388 */ /* 0x0003e20000000800 */
[----:B------:R-:W-:Y:S05]  /*04a0*/  BRA.U !UP0, `(.L_x_37) ;  /* 0xfffffffd08c47547 */ /* 0x000fea000b83ffff */
.L_x_36:
[----:B------:R-:W-:Y:S01]  /*04b0*/  BAR.SYNC.DEFER_BLOCKING 0x0 ;  /* 0x0000000000007b1d */ /* 0x000fe20000010000 */
[----:B------:R-:W-:Y:S01]  /*04c0*/  IADD3 R14, PT, PT, -R16, RZ, RZ ;  /* 0x000000ff100e7210 */ /* 0x000fe20007ffe1ff */
[----:B------:R-:W-:Y:S01]  /*04d0*/  IMAD R9, R8, R9, RZ ;  /* 0x0000000908097224 */ /* 0x000fe200078e02ff */
[----:B01----:R-:W-:Y:S02]  /*04e0*/  SHF.R.U32.HI R12, RZ, 0x5, R0 ;  /* 0x00000005ff0c7819 */ /* 0x003fe40000011600 */
[----:B------:R-:W-:-:S03]  /*04f0*/  LOP3.LUT R0, R0, 0x1f, RZ, 0xc0, !PT ;  /* 0x0000001f00007812 */ /* 0x000fc600078ec0ff */
[----:B------:R-:W0:Y:S01]  /*0500*/  S2UR UR5, SR_CgaCtaId ;  /* 0x00000000000579c3 */ /* 0x000e220000008800 */
[----:B------:R-:W-:Y:S01]  /*0510*/  IMAD R3, R3, R14, UR7 ;  /* 0x0000000703037e24 */ /* 0x000fe2000f8e020e */
[----:B------:R-:W-:Y:S01]  /*0520*/  SHF.L.U32 R19, R16, 0x5, RZ ;  /* 0x0000000510137819 */ /* 0x000fe200000006ff */
[----:B------:R-:W-:Y:S01]  /*0530*/  UMOV UR4, 0x400 ;  /* 0x0000040000047882 */ /* 0x000fe20000000000 */
[----:B------:R-:W-:Y:S01]  /*0540*/  I2FP.F32.S32 R14, R8 ;  /* 0x00000008000e7245 */ /* 0x000fe20000201400 */
[----:B------:R-:W-:Y:S01]  /*0550*/  IMAD R3, R3, 0x20, R0 ;  /* 0x0000002003037824 */ /* 0x000fe200078e0200 */
[----:B------:R-:W-:Y:S01]  /*0560*/  LOP3.LUT R12, R19, R12, RZ, 0xfc, !PT ;  /* 0x0000000c130c7212 */ /* 0x000fe200078efcff */
[----:B------:R-:W-:Y:S03]  /*0570*/  BSSY.RECONVERGENT B0, `(.L_x_38) ;  /* 0x000002a000007945 */ /* 0x000fe60003800200 */
[----:B------:R-:W-:-:S02]  /*0580*/  I2FP.F32.U32 R0, R12 ;  /* 0x0000000c00007245 */ /* 0x000fc40000201000 */
[----:B------:R-:W-:-:S05]  /*0590*/  I2FP.F32.U32 R3, R3 ;  /* 0x0000000300037245 */ /* 0x000fca0000201000 */
[----:B------:R-:W-:Y:S01]  /*05a0*/  FFMA R12, R0, R14, R3 ;  /* 0x0000000e000c7223 */ /* 0x000fe20000000003 */
[----:B------:R-:W1:Y:S01]  /*05b0*/  @P6 LDS R13, [R17+-0x4] ;  /* 0xfffffc00110d6984 */ /* 0x000e620000000800 */
[----:B------:R-:W2:Y:S04]  /*05c0*/  LDC R14, c[0x0][0x388] ;  /* 0x0000e200ff0e7b82 */ /* 0x000ea80000000800 */
[----:B------:R-:W3:Y:S01]  /*05d0*/  F2I.TRUNC.NTZ R12, R12 ;  /* 0x0000000c000c7305 */ /* 0x000ee2000020f100 */
[----:B0-----:R-:W-:-:S04]  /*05e0*/  ULEA UR5, UR5, UR4, 0x18 ;  /* 0x0000000405057291 */ /* 0x001fc8000f8ec0ff */
[----:B------:R-:W-:Y:S01]  /*05f0*/  ULEA UR4, UR6, UR5, 0x2 ;  /* 0x0000000506047291 */ /* 0x000fe2000f8e10ff */
[----:B---3--:R-:W-:Y:S02]  /*0600*/  ISETP.GE.AND P4, PT, R12, R9, PT ;  /* 0x000000090c00720c */ /* 0x008fe40003f86270 */
[----:B-1----:R-:W-:-:S06]  /*0610*/  IADD3 R8, PT, PT, R13, R2, RZ ;  /* 0x000000020d087210 */ /* 0x002fcc0007ffe0ff */
[----:B------:R-:W0:Y:S01]  /*0620*/  LDS R2, [UR4+-0x4] ;  /* 0xfffffc04ff027984 */ /* 0x000e220008000800 */
[----:B------:R-:W-:Y:S01]  /*0630*/  IADD3 R9, PT, PT, R8, R11, RZ ;  /* 0x0000000b08097210 */ /* 0x000fe20007ffe0ff */
[----:B------:R-:W-:Y:S06]  /*0640*/  @P2 BRA `(.L_x_39) ;  /* 0x0000000000702947 */ /* 0x000fec0003800000 */
[----:B------:R-:W3:Y:S02]  /*0650*/  LDG.E.U8 R11, desc[UR8][R4.64] ;  /* 0x00000008040b7981 */ /* 0x000ee4000c1e1100 */
[----:B---3--:R-:W-:-:S13]  /*0660*/  ISETP.NE.AND P2, PT, R11, RZ, PT ;  /* 0x000000ff0b00720c */ /* 0x008fda0003f45270 */
[----:B------:R-:W-:Y:S05]  /*0670*/  @!P2 BRA `(.L_x_39) ;  /* 0x000000000064a947 */ /* 0x000fea0003800000 */
[----:B------:R-:W1:Y:S01]  /*0680*/  LDC R19, c[0x0][0x388] ;  /* 0x0000e200ff137b82 */ /* 0x000e620000000800 */
[----:B------:R-:W-:Y:S02]  /*0690*/  IABS R20, R15 ;  /* 0x0000000f00147213 */ /* 0x000fe40000000000 */
[----:B------:R-:W-:Y:S02]  /*06a0*/  ISETP.GE.AND P6, PT, R15, RZ, PT ;  /* 0x000000ff0f00720c */ /* 0x000fe40003fc6270 */
[----:B------:R-:W-:Y:S02]  /*06b0*/  LEA R8, R8, UR5, 0x2 ;  /* 0x0000000508087c11 */ /* 0x000fe4000f8e10ff */
[----:B-1----:R-:W-:-:S04]  /*06c0*/  IABS R18, R19 ;  /* 0x0000001300127213 */ /* 0x002fc80000000000 */
[----:B------:R-:W1:Y:S08]  /*06d0*/  I2F.RP R11, R18 ;  /* 0x00000012000b7306 */ /* 0x000e700000209400 */
[----:B-1----:R-:W1:Y:S02]  /*06e0*/  MUFU.RCP R11, R11 ;  /* 0x0000000b000b7308 */ /* 0x002e640000001000 */
[----:B-1----:R-:W-:-:S06]  /*06f0*/  IADD3 R16, PT, PT, R11, 0xffffffe, RZ ;  /* 0x0ffffffe0b107810 */ /* 0x002fcc0007ffe0ff */
[----:B------:R1:W3:Y:S02]  /*0700*/  F2I.FTZ.U32.TRUNC.NTZ R17, R16 ;  /* 0x0000001000117305 */ /* 0x0002e4000021f000 */
[----:B-1----:R-:W-:Y:S01]  /*0710*/  HFMA2 R16, -RZ, RZ, 0, 0 ;  /* 0x00000000ff107431 */ /* 0x002fe200000001ff */
[----:B---3--:R-:W-:-:S05]  /*0720*/  IADD3 R13, PT, PT, RZ, -R17, RZ ;  /* 0x80000011ff0d7210 */ /* 0x008fca0007ffe0ff */
[----:B------:R-:W-:-:S04]  /*0730*/  IMAD R13, R13, R18, RZ ;  /* 0x000000120d0d7224 */ /* 0x000fc800078e02ff */
[----:B------:R-:W-:Y:S01]  /*0740*/  IMAD.HI.U32 R17, R17, R13, R16 ;  /* 0x0000000d11117227 */ /* 0x000fe200078e0010 */
[----:B------:R-:W-:-:S05]  /*0750*/  MOV R13, R20 ;  /* 0x00000014000d7202 */ /* 0x000fca0000000f00 */
[----:B------:R-:W-:-:S04]  /*0760*/  IMAD.HI.U32 R17, R17, R13, RZ ;  /* 0x0000000d11117227 */ /* 0x000fc800078e00ff */
[----:B------:R-:W-:-:S04]  /*0770*/  IMAD.MOV R17, RZ, RZ, -R17 ;  /* 0x000000ffff117224 */ /* 0x000fc800078e0a11 */
[----:B------:R-:W-:-:S05]  /*0780*/  IMAD R11, R18, R17, R13 ;  /* 0x00000011120b7224 */ /* 0x000fca00078e020d */
[----:B------:R-:W-:-:S13]  /*0790*/  ISETP.GT.U32.AND P2, PT, R18, R11, PT ;  /* 0x0000000b1200720c */ /* 0x000fda0003f44070 */
[----:B------:R-:W-:Y:S02]  /*07a0*/  @!P2 IADD3 R11, PT, PT, R11, -R18, RZ ;  /* 0x800000120b0ba210 */ /* 0x000fe40007ffe0ff */
[----:B------:R-:W-:Y:S02]  /*07b0*/  ISETP.NE.AND P2, PT, R19, RZ, PT ;  /* 0x000000ff1300720c */ /* 0x000fe40003f45270 */
[----:B------:R-:W-:-:S13]  /*07c0*/  ISETP.GT.U32.AND P5, PT, R18, R11, PT ;  /* 0x0000000b1200720c */ /* 0x000fda0003fa4070 */
[----:B------:R-:W-:-:S04]  /*07d0*/  @!P5 IADD3 R11, PT, PT, R11, -R18, RZ ;  /* 0x800000120b0bd210 */ /* 0x000fc80007ffe0ff */
[----:B------:R-:W-:Y:S02]  /*07e0*/  @!P6 IADD3 R11, PT, PT, -R11, RZ, RZ ;  /* 0x000000ff0b0be210 */ /* 0x000fe40007ffe1ff */
[----:B------:R-:W-:-:S05]  /*07f0*/  @!P2 LOP3.LUT R11, RZ, R19, RZ, 0x33, !PT ;  /* 0x00000013ff0ba212 */ /* 0x000fca00078e33ff */
[----:B------:R1:W-:Y:S02]  /*0800*/  STS [R8+0xffc], R11 ;  /* 0x000ffc0b08007388 */ /* 0x0003e40000000800 */
.L_x_39:
[----:B------:R-:W-:Y:S05]  /*0810*/  BSYNC.RECONVERGENT B0 ;  /* 0x0000000000007941 */ /* 0x000fea0003800200 */
.L_x_38:
[----:B------:R-:W-:Y:S01]  /*0820*/  BSSY.RECONVERGENT B0, `(.L_x_40) ;  /* 0x000001e000007945 */ /* 0x000fe20003800200 */
[----:B-1----:R-:W-:Y:S01]  /*0830*/  IADD3 R11, PT, PT, R9, R10, RZ ;  /* 0x0000000a090b7210 */ /* 0x002fe20007ffe0ff */
[----:B--2---:R-:W-:Y:S02]  /*0840*/  IMAD R7, R14, UR7, R7 ;  /* 0x000000070e077c24 */ /* 0x004fe4000f8e0207 */
[----:B------:R-:W-:Y:S05]  /*0850*/  @P1 BRA `(.L_x_41) ;  /* 0x0000000000681947 */ /* 0x000fea0003800000 */
[----:B------:R-:W2:Y:S02]  /*0860*/  LDG.E.U8 R8, desc[UR8][R4.64+0x1] ;  /* 0x0000010804087981 */ /* 0x000ea4000c1e1100 */
[----:B--2---:R-:W-:-:S13]  /*0870*/  ISETP.NE.AND P1, PT, R8, RZ, PT ;  /* 0x000000ff0800720c */ /* 0x004fda0003f25270 */
[----:B------:R-:W-:Y:S05]  /*0880*/  @!P1 BRA `(.L_x_41) ;  /* 0x00000000005c9947 */ /* 0x000fea0003800000 */
[----:B------:R-:W-:Y:S02]  /*0890*/  IABS R15, R14 ;  /* 0x0000000e000f7213 */ /* 0x000fe40000000000 */
[----:B------:R-:W-:Y:S02]  /*08a0*/  IABS R10, R7 ;  /* 0x00000007000a7213 */ /* 0x000fe40000000000 */
[----:B------:R-:W1:Y:S01]  /*08b0*/  I2F.RP R13, R15 ;  /* 0x0000000f000d7306 */ /* 0x000e620000209400 */
[----:B------:R-:W-:Y:S02]  /*08c0*/  ISETP.GE.AND P2, PT, R7, RZ, PT ;  /* 0x000000ff0700720c */ /* 0x000fe40003f46270 */
[----:B------:R-:W-:Y:S02]  /*08d0*/  ISETP.NE.AND P5, PT, R14, RZ, PT ;  /* 0x000000ff0e00720c */ /* 0x000fe40003fa5270 */
[----:B------:R-:W-:-:S03]  /*08e0*/  LEA R9, R9, UR5, 0x2 ;  /* 0x0000000509097c11 */ /* 0x000fc6000f8e10ff */
[----:B-1----:R-:W1:Y:S02]  /*08f0*/  MUFU.RCP R13, R13 ;  /* 0x0000000d000d7308 */ /* 0x002e640000001000 */
[----:B-1----:R-:W-:-:S06]  /*0900*/  IADD3 R16, PT, PT, R13, 0xffffffe, RZ ;  /* 0x0ffffffe0d107810 */ /* 0x002fcc0007ffe0ff */
[----:B------:R1:W2:Y:S02]  /*0910*/  F2I.FTZ.U32.TRUNC.NTZ R17, R16 ;  /* 0x0000001000117305 */ /* 0x0002a4000021f000 */
[----:B-1----:R-:W-:Y:S01]  /*0920*/  IMAD.MOV.U32 R16, RZ, RZ, RZ ;  /* 0x000000ffff107224 */ /* 0x002fe200078e00ff */
[----:B--2---:R-:W-:-:S05]  /*0930*/  IADD3 R8, PT, PT, RZ, -R17, RZ ;  /* 0x80000011ff087210 */ /* 0x004fca0007ffe0ff */
[----:B------:R-:W-:-:S04]  /*0940*/  IMAD R19, R8, R15, RZ ;  /* 0x0000000f08137224 */ /* 0x000fc800078e02ff */
[----:B------:R-:W-:-:S06]  /*0950*/  IMAD.HI.U32 R19, R17, R19, R16 ;  /* 0x0000001311137227 */ /* 0x000fcc00078e0010 */
[----:B------:R-:W-:-:S05]  /*0960*/  IMAD.HI.U32 R8, R19, R10, RZ ;  /* 0x0000000a13087227 */ /* 0x000fca00078e00ff */
[----:B------:R-:W-:-:S05]  /*0970*/  IADD3 R13, PT, PT, -R8, RZ, RZ ;  /* 0x000000ff080d7210 */ /* 0x000fca0007ffe1ff */
[----:B------:R-:W-:-:S05]  /*0980*/  IMAD R8, R15, R13, R10 ;  /* 0x0000000d0f087224 */ /* 0x000fca00078e020a */
[----:B------:R-:W-:-:S13]  /*0990*/  ISETP.GT.U32.AND P1, PT, R15, R8, PT ;  /* 0x000000080f00720c */ /* 0x000fda0003f24070 */
[----:B------:R-:W-:-:S04]  /*09a0*/  @!P1 IADD3 R8, PT, PT, R8, -R15, RZ ;  /* 0x8000000f08089210 */ /* 0x000fc80007ffe0ff */
[----:B------:R-:W-:-:S13]  /*09b0*/  ISETP.GT.U32.AND P1, PT, R15, R8, PT ;  /* 0x000000080f00720c */ /* 0x000fda0003f24070 */
[----:B------:R-:W-:-:S04]  /*09c0*/  @!P1 IADD3 R8, PT, PT, R8, -R15, RZ ;  /* 0x8000000f08089210 */ /* 0x000fc80007ffe0ff */
[----:B------:R-:W-:Y:S02]  /*09d0*/  @!P2 IADD3 R8, PT, PT, -R8, RZ, RZ ;  /* 0x000000ff0808a210 */ /* 0x000fe40007ffe1ff */
[----:B------:R-:W-:-:S05]  /*09e0*/  @!P5 LOP3.LUT R8, RZ, R14, RZ, 0x33, !PT ;  /* 0x0000000eff08d212 */ /* 0x000fca00078e33ff */
[----:B------:R1:W-:Y:S02]  /*09f0*/  STS [R9+0xffc], R8 ;  /* 0x000ffc0809007388 */ /* 0x0003e40000000800 */
.L_x_41:
[----:B------:R-:W-:Y:S05]  /*0a00*/  BSYNC.RECONVERGENT B0 ;  /* 0x0000000000007941 */ /* 0x000fea0003800200 */
.L_x_40:
[----:B------:R-:W-:Y:S04]  /*0a10*/  BSSY.RECONVERGENT B0, `(.L_x_42) ;  /* 0x000001e000007945 */ /* 0x000fe80003800200 */
[----:B------:R-:W-:Y:S05]  /*0a20*/  @P3 BRA `(.L_x_43) ;  /* 0x0000000000703947 */ /* 0x000fea0003800000 */
[----:B-1----:R-:W2:Y:S02]  /*0a30*/  LDG.E.U8 R8, desc[UR8][R4.64+0x2] ;  /* 0x0000020804087981 */ /* 0x002ea4000c1e1100 */
[----:B--2---:R-:W-:-:S13]  /*0a40*/  ISETP.NE.AND P1, PT, R8, RZ, PT ;  /* 0x000000ff0800720c */ /* 0x004fda0003f25270 */
[----:B------:R-:W-:Y:S05]  /*0a50*/  @!P1 BRA `(.L_x_43) ;  /* 0x0000000000649947 */ /* 0x000fea0003800000 */
[----:B------:R-:W-:Y:S01]  /*0a60*/  IABS R13, R14 ;  /* 0x0000000e000d7213 */ /* 0x000fe20000000000 */
[----:B------:R-:W-:Y:S01]  /*0a70*/  VIADD R10, R7, 0x1 ;  /* 0x00000001070a7836 */ /* 0x000fe20000000000 */
[----:B------:R-:W-:Y:S02]  /*0a80*/  ISETP.NE.AND P3, PT, R14, RZ, PT ;  /* 0x000000ff0e00720c */ /* 0x000fe40003f65270 */
[----:B------:R-:W1:Y:S02]  /*0a90*/  I2F.RP R15, R13 ;  /* 0x0000000d000f7306 */ /* 0x000e640000209400 */
[----:B------:R-:W-:Y:S02]  /*0aa0*/  IABS R18, R10 ;  /* 0x0000000a00127213 */ /* 0x000fe40000000000 */
[----:B------:R-:W-:-:S04]  /*0ab0*/  ISETP.GE.AND P2, PT, R10, RZ, PT ;  /* 0x000000ff0a00720c */ /* 0x000fc80003f46270 */
[----:B-1----:R-:W1:Y:S02]  /*0ac0*/  MUFU.RCP R15, R15 ;  /* 0x0000000f000f7308 */ /* 0x002e640000001000 */
[----:B-1----:R-:W-:-:S06]  /*0ad0*/  IADD3 R16, PT, PT, R15, 0xffffffe, RZ ;  /* 0x0ffffffe0f107810 */ /* 0x002fcc0007ffe0ff */
[----:B------:R-:W1:Y:S02]  /*0ae0*/  F2I.FTZ.U32.TRUNC.NTZ R9, R16 ;  /* 0x0000001000097305 */ /* 0x000e64000021f000 */
[----:B-1----:R-:W-:-:S05]  /*0af0*/  IADD3 R8, PT, PT, RZ, -R9, RZ ;  /* 0x80000009ff087210 */ /* 0x002fca0007ffe0ff */
[----:B------:R-:W-:Y:S02]  /*0b00*/  IMAD R17, R8, R13, RZ ;  /* 0x0000000d08117224 */ /* 0x000fe400078e02ff */
[----:B------:R-:W-:-:S05]  /*0b10*/  HFMA2 R8, -RZ, RZ, 0, 0 ;  /* 0x00000000ff087431 */ /* 0x000fca00000001ff */
[----:B------:R-:W-:Y:S01]  /*0b20*/  IMAD.HI.U32 R8, R9, R17, R8 ;  /* 0x0000001109087227 */ /* 0x000fe200078e0008 */
[----:B------:R-:W-:-:S05]  /*0b30*/  MOV R9, R18 ;  /* 0x0000001200097202 */ /* 0x000fca0000000f00 */
[----:B------:R-:W-:-:S05]  /*0b40*/  IMAD.HI.U32 R8, R8, R9, RZ ;  /* 0x0000000908087227 */ /* 0x000fca00078e00ff */
[----:B------:R-:W-:-:S05]  /*0b50*/  IADD3 R8, PT, PT, -R8, RZ, RZ ;  /* 0x000000ff08087210 */ /* 0x000fca0007ffe1ff */
[----:B------:R-:W-:Y:S01]  /*0b60*/  IMAD R8, R13, R8, R9 ;  /* 0x000000080d087224 */ /* 0x000fe200078e0209 */
[----:B------:R-:W-:-:S04]  /*0b70*/  LEA R9, R11, UR5, 0x2 ;  /* 0x000000050b097c11 */ /* 0x000fc8000f8e10ff */
[----:B------:R-:W-:-:S13]  /*0b80*/  ISETP.GT.U32.AND P1, PT, R13, R8, PT ;  /* 0x000000080d00720c */ /* 0x000fda0003f24070 */
[----:B------:R-:W-:-:S04]  /*0b90*/  @!P1 IADD3 R8, PT, PT, R8, -R13, RZ ;  /* 0x8000000d08089210 */ /* 0x000fc80007ffe0ff */
[----:B------:R-:W-:-:S13]  /*0ba0*/  ISETP.GT.U32.AND P1, PT, R13, R8, PT ;  /* 0x000000080d00720c */ /* 0x000fda0003f24070 */
[----:B------:R-:W-:-:S04]  /*0bb0*/  @!P1 IADD3 R8, PT, PT, R8, -R13, RZ ;  /* 0x8000000d08089210 */ /* 0x000fc80007ffe0ff */
[----:B------:R-:W-:Y:S02]  /*0bc0*/  @!P2 IADD3 R8, PT, PT, -R8, RZ, RZ ;  /* 0x000000ff0808a210 */ /* 0x000fe40007ffe1ff */
[----:B------:R-:W-:-:S05]  /*0bd0*/  @!P3 LOP3.LUT R8, RZ, R14, RZ, 0x33, !PT ;  /* 0x0000000eff08b212 */ /* 0x000fca00078e33ff */
[----:B------:R2:W-:Y:S02]  /*0be0*/  STS [R9+0xffc], R8 ;  /* 0x000ffc0809007388 */ /* 0x0005e40000000800 */
.L_x_43:
[----:B------:R-:W-:Y:S05]  /*0bf0*/  BSYNC.RECONVERGENT B0 ;  /* 0x0000000000007941 */ /* 0x000fea0003800200 */
.L_x_42:
[----:B------:R-:W-:Y:S04]  /*0c00*/  BSSY.RECONVERGENT B0, `(.L_x_44) ;  /* 0x000001f000007945 */ /* 0x000fe80003800200 */
[----:B------:R-:W-:Y:S05]  /*0c10*/  @P0 BRA `(.L_x_45) ;  /* 0x0000000000740947 */ /* 0x000fea0003800000 */
[----:B------:R-:W3:Y:S02]  /*0c20*/  LDG.E.U8 R4, desc[UR8][R4.64+0x3] ;  /* 0x0000030804047981 */ /* 0x000ee4000c1e1100 */
[----:B---3--:R-:W-:-:S13]  /*0c30*/  ISETP.NE.AND P0, PT, R4, RZ, PT ;  /* 0x000000ff0400720c */ /* 0x008fda0003f05270 */
[----:B------:R-:W-:Y:S05]  /*0c40*/  @!P0 BRA `(.L_x_45) ;  /* 0x0000000000688947 */ /* 0x000fea0003800000 */
[----:B-12---:R-:W-:Y:S01]  /*0c50*/  IABS R9, R14 ;  /* 0x0000000e00097213 */ /* 0x006fe20000000000 */
[----:B------:R-:W-:Y:S01]  /*0c60*/  IMAD.IADD R6, R11, 0x1, R6 ;  /* 0x000000010b067824 */ /* 0x000fe200078e0206 */
[----:B------:R-:W-:Y:S02]  /*0c70*/  IADD3 R7, PT, PT, R7, 0x2, RZ ;  /* 0x0000000207077810 */ /* 0x000fe40007ffe0ff */
[----:B------:R-:W1:Y:S01]  /*0c80*/  I2F.RP R8, R9 ;  /* 0x0000000900087306 */ /* 0x000e620000209400 */
[----:B------:R-:W-:Y:S02]  /*0c90*/  ISETP.NE.AND P2, PT, R14, RZ, PT ;  /* 0x000000ff0e00720c */ /* 0x000fe40003f45270 */
[----:B------:R-:W-:Y:S02]  /*0ca0*/  IABS R15, R7 ;  /* 0x00000007000f7213 */ /* 0x000fe40000000000 */
[----:B------:R-:W-:-:S03]  /*0cb0*/  ISETP.GE.AND P1, PT, R7, RZ, PT ;  /* 0x000000ff0700720c */ /* 0x000fc60003f26270 */
[----:B-1----:R-:W1:Y:S02]  /*0cc0*/  MUFU.RCP R8, R8 ;  /* 0x0000000800087308 */ /* 0x002e640000001000 */
[----:B-1----:R-:W-:-:S06]  /*0cd0*/  VIADD R10, R8, 0xffffffe ;  /* 0x0ffffffe080a7836 */ /* 0x002fcc0000000000 */
        /* <DEDUP_REMOVED lines=17> */
.L_x_45:
[----:B------:R-:W-:Y:S05]  /*0df0*/  BSYNC.RECONVERGENT B0 ;  /* 0x0000000000007941 */ /* 0x000fea0003800200 */
.L_x_44:
[----:B------:R-:W-:Y:S06]  /*0e00*/  BAR.SYNC.DEFER_BLOCKING 0x0 ;  /* 0x0000000000007b1d */ /* 0x000fec0000010000 */
[----:B------:R-:W-:Y:S05]  /*0e10*/  @P4 EXIT ;  /* 0x000000000000494d */ /* 0x000fea0003800000 */
[----:B-12---:R-:W1:Y:S08]  /*0e20*/  LDC.64 R8, c[0x0][0x3d0] ;  /* 0x0000f400ff087b82 */ /* 0x006e700000000a00 */
[----:B------:R-:W2:Y:S08]  /*0e30*/  LDC.64 R10, c[0x0][0x3d8] ;  /* 0x0000f600ff0a7b82 */ /* 0x000eb00000000a00 */
[----:B---3--:R-:W3:Y:S01]  /*0e40*/  LDC.64 R4, c[0x0][0x3e0] ;  /* 0x0000f800ff047b82 */ /* 0x008ee20000000a00 */
[----:B-1----:R-:W-:-:S04]  /*0e50*/  IMAD.WIDE R8, R12, 0x4, R8 ;  /* 0x000000040c087825 */ /* 0x002fc800078e0208 */
[----:B--2---:R-:W-:-:S04]  /*0e60*/  IMAD.WIDE R10, R12, 0x4, R10 ;  /* 0x000000040c0a7825 */ /* 0x004fc800078e020a */
[----:B---3--:R-:W-:Y:S02]  /*0e70*/  IMAD.WIDE R12, R12, 0x4, R4 ;  /* 0x000000040c0c7825 */ /* 0x008fe400078e0204 */
[----:B------:R-:W2:Y:S04]  /*0e80*/  LDG.E R4, desc[UR8][R8.64] ;  /* 0x0000000808047981 */ /* 0x000ea8000c1e1900 */
[----:B------:R-:W3:Y:S04]  /*0e90*/  LDG.E R5, desc[UR8][R10.64] ;  /* 0x000000080a057981 */ /* 0x000ee8000c1e1900 */
[----:B------:R-:W4:Y:S01]  /*0ea0*/  LDG.E R6, desc[UR8][R12.64] ;  /* 0x000000080c067981 */ /* 0x000f22000c1e1900 */
[----:B0-----:R-:W-:-:S02]  /*0eb0*/  ISETP.GE.AND P3, PT, R2, 0x1, PT ;  /* 0x000000010200780c */ /* 0x001fc40003f66270 */
[C---:B--2---:R-:W-:Y:S02]  /*0ec0*/  FSETP.NEU.AND P0, PT, R4.reuse, RZ, PT ;  /* 0x000000ff0400720b */ /* 0x044fe40003f0d000 */
[C---:B---3--:R-:W-:Y:S02]  /*0ed0*/  FSETP.NEU.AND P1, PT, R5.reuse, RZ, PT ;  /* 0x000000ff0500720b */ /* 0x048fe40003f2d000 */
[----:B------:R-:W-:Y:S02]  /*0ee0*/  FSEL R4, R4, 1, P0 ;  /* 0x3f80000004047808 */ /* 0x000fe40000000000 */
[C---:B----4-:R-:W-:Y:S02]  /*0ef0*/  FSETP.NEU.AND P2, PT, R6.reuse, RZ, PT ;  /* 0x000000ff0600720b */ /* 0x050fe40003f4d000 */
[----:B------:R-:W-:Y:S02]  /*0f00*/  FSEL R5, R5, 1, P1 ;  /* 0x3f80000005057808 */ /* 0x000fe40000800000 */
[----:B------:R-:W-:Y:S01]  /*0f10*/  FSEL R6, R6, 1, P2 ;  /* 0x3f80000006067808 */ /* 0x000fe20001000000 */
[----:B------:R-:W-:Y:S08]  /*0f20*/  @!P3 BRA `(.L_x_46) ;  /* 0x000000100048b947 */ /* 0x000ff00003800000 */
[C---:B------:R-:W-:Y:S01]  /*0f30*/  ISETP.GE.U32.AND P1, PT, R2.reuse, 0x4, PT ;  /* 0x000000040200780c */ /* 0x040fe20003f26070 */
[----:B------:R-:W-:Y:S01]  /*0f40*/  HFMA2 R22, -RZ, RZ, 0, 0 ;  /* 0x00000000ff167431 */ /* 0x000fe200000001ff */
[----:B------:R-:W-:-:S04]  /*0f50*/  LOP3.LUT R7, R2, 0x3, RZ, 0xc0, !PT ;  /* 0x0000000302077812 */ /* 0x000fc800078ec0ff */
[----:B------:R-:W-:-:S07]  /*0f60*/  ISETP.NE.AND P0, PT, R7, RZ, PT ;  /* 0x000000ff0700720c */ /* 0x000fce0003f05270 */
[----:B------:R-:W-:Y:S06]  /*0f70*/  @!P1 BRA `(.L_x_47) ;  /* 0x0000000800489947 */ /* 0x000fec0003800000 */
[----:B------:R-:W-:Y:S01]  /*0f80*/  LOP3.LUT R22, R2, 0x7ffffffc, RZ, 0xc0, !PT ;  /* 0x7ffffffc02167812 */ /* 0x000fe200078ec0ff */
[----:B------:R-:W-:-:S03]  /*0f90*/  UIADD3 UR4, UPT, UPT, UR5, 0x100c, URZ ;  /* 0x0000100c05047890 */ /* 0x000fc6000fffe0ff */
[----:B------:R-:W-:-:S09]  /*0fa0*/  IADD3 R23, PT, PT, -R22, RZ, RZ ;  /* 0x000000ff16177210 */ /* 0x000fd20007ffe1ff */
.L_x_48:
[----:B------:R-:W0:Y:S01]  /*0fb0*/  LDS R27, [UR4+-0xc] ;  /* 0xfffff404ff1b7984 */ /* 0x000e220008000800 */
[----:B------:R-:W0:Y:S08]  /*0fc0*/  LDC.64 R16, c[0x0][0x3a0] ;  /* 0x0000e800ff107b82 */ /* 0x000e300000000a00 */
[----:B------:R-:W1:Y:S08]  /*0fd0*/  LDC.64 R14, c[0x0][0x398] ;  /* 0x0000e600ff0e7b82 */ /* 0x000e700000000a00 */
[----:B------:R-:W2:Y:S01]  /*0fe0*/  LDC.64 R18, c[0x0][0x3a8] ;  /* 0x0000ea00ff127b82 */ /* 0x000ea20000000a00 */
[----:B0-----:R-:W-:-:S04]  /*0ff0*/  IMAD.WIDE R20, R27, 0x4, R16 ;  /* 0x000000041b147825 */ /* 0x001fc800078e0210 */
[C---:B-1----:R-:W-:Y:S02]  /*1000*/  IMAD.WIDE R28, R27.reuse, 0x4, R14 ;  /* 0x000000041b1c7825 */ /* 0x042fe400078e020e */
[----:B------:R-:W3:Y:S02]  /*1010*/  LDG.E R21, desc[UR8][R20.64] ;  /* 0x0000000814157981 */ /* 0x000ee4000c1e1900 */
[----:B--2---:R-:W-:Y:S02]  /*1020*/  IMAD.WIDE R24, R27, 0x4, R18 ;  /* 0x000000041b187825 */ /* 0x004fe400078e0212 */
[----:B------:R-:W2:Y:S04]  /*1030*/  LDG.E R28, desc[UR8][R28.64] ;  /* 0x000000081c1c7981 */ /* 0x000ea8000c1e1900 */
[----:B------:R-:W4:Y:S01]  /*1040*/  LDG.E R24, desc[UR8][R24.64] ;  /* 0x0000000818187981 */ /* 0x000f22000c1e1900 */
[----:B---3--:R-:W-:Y:S01]  /*1050*/  FADD R21, R0, -R21 ;  /* 0x8000001500157221 */ /* 0x008fe20000000000 */
[----:B--2---:R-:W-:-:S03]  /*1060*/  FADD R26, R3, -R28 ;  /* 0x8000001c031a7221 */ /* 0x004fc60000000000 */
[----:B------:R-:W-:-:S04]  /*1070*/  FMUL R21, R21, R21 ;  /* 0x0000001515157220 */ /* 0x000fc80000400000 */
[----:B------:R-:W-:Y:S01]  /*1080*/  FFMA R26, R26, R26, R21 ;  /* 0x0000001a1a1a7223 */ /* 0x000fe20000000015 */
[----:B----4-:R-:W-:Y:S02]  /*1090*/  FMUL R21, R24, R24 ;  /* 0x0000001818157220 */ /* 0x010fe40000400000 */
[----:B------:R-:W0:Y:S03]  /*10a0*/  LDC.64 R24, c[0x0][0x3b0] ;  /* 0x0000ec00ff187b82 */ /* 0x000e260000000a00 */
[----:B------:R-:W-:Y:S02]  /*10b0*/  FSETP.GEU.AND P1, PT, R26, R21, PT ;  /* 0x000000151a00720b */ /* 0x000fe40003f2e000 */
[----:B------:R-:W-:-:S11]  /*10c0*/  SHF.R.S32.HI R26, RZ, 0x1f, R27 ;  /* 0x0000001fff1a7819 */ /* 0x000fd6000001141b */
[----:B------:R-:W1:Y:S01]  /*10d0*/  @!P1 LDC.64 R20, c[0x0][0x3c8] ;  /* 0x0000f200ff149b82 */ /* 0x000e620000000a00 */
[----:B0-----:R-:W-:-:S05]  /*10e0*/  @!P1 IMAD.WIDE R28, R27, 0x4, R24 ;  /* 0x000000041b1c9825 */ /* 0x001fca00078e0218 */
[----:B------:R0:W2:Y:S01]  /*10f0*/  @!P1 LDG.E R25, desc[UR8][R28.64] ;  /* 0x000000081c199981 */ /* 0x0000a2000c1e1900 */
[----:B-1----:R-:W-:-:S04]  /*1100*/  @!P1 LEA R20, P2, R27, R20, 0x2 ;  /* 0x000000141b149211 */ /* 0x002fc800078410ff */
[----:B------:R-:W-:-:S05]  /*1110*/  @!P1 LEA.HI.X R21, R27, R21, R26, 0x2, P2 ;  /* 0x000000151b159211 */ /* 0x000fca00010f141a */
[----:B------:R-:W0:Y:S02]  /*1120*/  @!P1 LDG.E R26, desc[UR8][R20.64] ;  /* 0x00000008141a9981 */ /* 0x000e24000c1e1900 */
[----:B0-----:R-:W-:-:S04]  /*1130*/  @!P1 FADD R29, -R26, 1 ;  /* 0x3f8000001a1d9421 */ /* 0x001fc80000000100 */
[----:B------:R-:W-:-:S04]  /*1140*/  @!P1 FMUL R24, R4, R29 ;  /* 0x0000001d04189220 */ /* 0x000fc80000400000 */
[----:B--2---:R-:W-:Y:S02]  /*1150*/  @!P1 FFMA R4, R26, R25, R24 ;  /* 0x000000191a049223 */ /* 0x004fe40000000018 */
[----:B------:R-:W0:Y:S02]  /*1160*/  LDC.64 R24, c[0x0][0x3b8] ;  /* 0x0000ee00ff187b82 */ /* 0x000e240000000a00 */
[----:B0-----:R-:W-:-:S06]  /*1170*/  @!P1 IMAD.WIDE R24, R27, 0x4, R24 ;  /* 0x000000041b189825 */ /* 0x001fcc00078e0218 */
[----:B------:R-:W2:Y:S02]  /*1180*/  @!P1 LDG.E R25, desc[UR8][R24.64] ;  /* 0x0000000818199981 */ /* 0x000ea4000c1e1900 */
[----:B--2---:R-:W-:-:S04]  /*1190*/  @!P1 FMUL R20, R26, R25 ;  /* 0x000000191a149220 */ /* 0x004fc80000400000 */
[----:B------:R-:W-:Y:S02]  /*11a0*/  @!P1 FFMA R5, R5, R29, R20 ;  /* 0x0000001d05059223 */ /* 0x000fe40000000014 */
[----:B------:R-:W0:Y:S02]  /*11b0*/  @!P1 LDC.64 R20, c[0x0][0x3c0] ;  /* 0x0000f000ff149b82 */ /* 0x000e240000000a00 */
[----:B0-----:R-:W-:Y:S02]  /*11c0*/  @!P1 IMAD.WIDE R20, R27, 0x4, R20 ;  /* 0x000000041b149825 */ /* 0x001fe400078e0214 */
[----:B------:R-:W0:Y:S04]  /*11d0*/  LDS R27, [UR4+-0x8] ;  /* 0xfffff804ff1b7984 */ /* 0x000e280008000800 */
[----:B------:R-:W2:Y:S01]  /*11e0*/  @!P1 LDG.E R21, desc[UR8][R20.64] ;  /* 0x0000000814159981 */ /* 0x000ea2000c1e1900 */
[----:B0-----:R-:W-:-:S06]  /*11f0*/  IMAD.WIDE R24, R27, 0x4, R18 ;  /* 0x000000041b187825 */ /* 0x001fcc00078e0212 */
[----:B------:R-:W3:Y:S01]  /*1200*/  LDG.E R24, desc[UR8][R24.64] ;  /* 0x0000000818187981 */ /* 0x000ee2000c1e1900 */
[----:B--2---:R-:W-:Y:S01]  /*1210*/  @!P1 FMUL R26, R26, R21 ;  /* 0x000000151a1a9220 */ /* 0x004fe20000400000 */
[----:B------:R-:W-:-:S04]  /*1220*/  IMAD.WIDE R20, R27, 0x4, R16 ;  /* 0x000000041b147825 */ /* 0x000fc800078e0210 */
[----:B------:R-:W-:Y:S01]  /*1230*/  @!P1 FFMA R6, R6, R29, R26 ;  /* 0x0000001d06069223 */ /* 0x000fe2000000001a */
[----:B------:R-:W-:Y:S01]  /*1240*/  IMAD.WIDE R28, R27, 0x4, R14 ;  /* 0x000000041b1c7825 */ /* 0x000fe200078e020e */
[----:B------:R3:W2:Y:S05]  /*1250*/  LDG.E R26, desc[UR8][R20.64] ;  /* 0x00000008141a7981 */ /* 0x0006aa000c1e1900 */
[----:B------:R-:W4:Y:S01]  /*1260*/  LDG.E R28, desc[UR8][R28.64] ;  /* 0x000000081c1c7981 */ /* 0x000f22000c1e1900 */
[----:B---3--:R-:W-:Y:S01]  /*1270*/  FMUL R21, R24, R24 ;  /* 0x0000001818157220 */ /* 0x008fe20000400000 */
[----:B--2---:R-:W-:-:S04]  /*1280*/  FADD R25, R0, -R26 ;  /* 0x8000001a00197221 */ /* 0x004fc80000000000 */
[----:B------:R-:W-:Y:S01]  /*1290*/  FMUL R25, R25, R25 ;  /* 0x0000001919197220 */ /* 0x000fe20000400000 */
[----:B----4-:R-:W-:-:S04]  /*12a0*/  FADD R26, R3, -R28 ;  /* 0x8000001c031a7221 */ /* 0x010fc80000000000 */
[----:B------:R-:W-:Y:S02]  /*12b0*/  FFMA R26, R26, R26, R25 ;  /* 0x0000001a1a1a7223 */ /* 0x000fe40000000019 */
[----:B------:R-:W0:Y:S03]  /*12c0*/  LDC.64 R24, c[0x0][0x3b0] ;  /* 0x0000ec00ff187b82 */ /* 0x000e260000000a00 */
[----:B------:R-:W-:-:S13]  /*12d0*/  FSETP.GEU.AND P1, PT, R26, R21, PT ;  /* 0x000000151a00720b */ /* 0x000fda0003f2e000 */
[----:B------:R-:W1:Y:S01]  /*12e0*/  @!P1 LDC.64 R20, c[0x0][0x3c8] ;  /* 0x0000f200ff149b82 */ /* 0x000e620000000a00 */
[----:B------:R-:W-:Y:S01]  /*12f0*/  SHF.R.S32.HI R26, RZ, 0x1f, R27 ;  /* 0x0000001fff1a7819 */ /* 0x000fe2000001141b */
        /* <DEDUP_REMOVED lines=11> */
[----:B--2---:R-:W-:Y:S02]  /*13b0*/  @!P1 FMUL R20, R26, R25 ;  /* 0x000000191a149220 */ /* 0x004fe40000400000 */
[----:B------:R-:W0:Y:S02]  /*13c0*/  LDS R25, [UR4+-0x4] ;  /* 0xfffffc04ff197984 */ /* 0x000e240008000800 */
[----:B------:R-:W-:Y:S02]  /*13d0*/  @!P1 FFMA R5, R5, R29, R20 ;  /* 0x0000001d05059223 */ /* 0x000fe40000000014 */
[----:B------:R-:W1:Y:S02]  /*13e0*/  @!P1 LDC.64 R20, c[0x0][0x3c0] ;  /* 0x0000f000ff149b82 */ /* 0x000e640000000a00 */
[----:B-1----:R-:W-:-:S06]  /*13f0*/  @!P1 IMAD.WIDE R20, R27, 0x4, R20 ;  /* 0x000000041b149825 */ /* 0x002fcc00078e0214 */
[----:B------:R-:W2:Y:S02]  /*1400*/  @!P1 LDG.E R21, desc[UR8][R20.64] ;  /* 0x0000000814159981 */ /* 0x000ea4000c1e1900 */
[----:B--2---:R-:W-:Y:S01]  /*1410*/  @!P1 FMUL R27, R26, R21 ;  /* 0x000000151a1b9220 */ /* 0x004fe20000400000 */
[----:B0-----:R-:W-:-:S04]  /*1420*/  IMAD.WIDE R20, R25, 0x4, R16 ;  /* 0x0000000419147825 */ /* 0x001fc800078e0210 */
[----:B------:R-:W-:Y:S01]  /*1430*/  @!P1 FFMA R6, R6, R29, R27 ;  /* 0x0000001d06069223 */ /* 0x000fe2000000001b */
[C---:B------:R-:W-:Y:S01]  /*1440*/  IMAD.WIDE R26, R25.reuse, 0x4, R14 ;  /* 0x00000004191a7825 */ /* 0x040fe200078e020e */
[----:B------:R-:W2:Y:S04]  /*1450*/  LDG.E R29, desc[UR8][R20.64] ;  /* 0x00000008141d7981 */ /* 0x000ea8000c1e1900 */
[----:B------:R0:W3:Y:S02]  /*1460*/  LDG.E R24, desc[UR8][R26.64] ;  /* 0x000000081a187981 */ /* 0x0000e4000c1e1900 */
[----:B0-----:R-:W-:-:S05]  /*1470*/  IMAD.WIDE R26, R25, 0x4, R18 ;  /* 0x00000004191a7825 */ /* 0x001fca00078e0212 */
[----:B------:R0:W4:Y:S02]  /*1480*/  LDG.E R28, desc[UR8][R26.64] ;  /* 0x000000081a1c7981 */ /* 0x000124000c1e1900 */
[----:B0-----:R-:W0:Y:S01]  /*1490*/  LDC.64 R26, c[0x0][0x3b0] ;  /* 0x0000ec00ff1a7b82 */ /* 0x001e220000000a00 */
[----:B--2---:R-:W-:Y:S01]  /*14a0*/  FADD R29, R0, -R29 ;  /* 0x8000001d001d7221 */ /* 0x004fe20000000000 */
[----:B---3--:R-:W-:-:S03]  /*14b0*/  FADD R24, R3, -R24 ;  /* 0x8000001803187221 */ /* 0x008fc60000000000 */
[----:B------:R-:W-:-:S04]  /*14c0*/  FMUL R29, R29, R29 ;  /* 0x0000001d1d1d7220 */ /* 0x000fc80000400000 */
[----:B------:R-:W-:Y:S01]  /*14d0*/  FFMA R29, R24, R24, R29 ;  /* 0x00000018181d7223 */ /* 0x000fe2000000001d */
[----:B----4-:R-:W-:-:S05]  /*14e0*/  FMUL R28, R28, R28 ;  /* 0x0000001c1c1c7220 */ /* 0x010fca0000400000 */
[----:B------:R-:W-:-:S13]  /*14f0*/  FSETP.GEU.AND P1, PT, R29, R28, PT ;  /* 0x0000001c1d00720b */ /* 0x000fda0003f2e000 */
[----:B------:R-:W1:Y:S02]  /*1500*/  @!P1 LDC.64 R20, c[0x0][0x3c8] ;  /* 0x0000f200ff149b82 */ /* 0x000e640000000a00 */
[----:B-1----:R-:W-:Y:S02]  /*1510*/  @!P1 LEA R28, P2, R25, R20, 0x2 ;  /* 0x00000014191c9211 */ /* 0x002fe400078410ff */
[----:B------:R-:W-:-:S04]  /*1520*/  SHF.R.S32.HI R20, RZ, 0x1f, R25 ;  /* 0x0000001fff147819 */ /* 0x000fc80000011419 */
[----:B------:R-:W-:-:S05]  /*1530*/  @!P1 LEA.HI.X R29, R25, R21, R20, 0x2, P2 ;  /* 0x00000015191d9211 */ /* 0x000fca00010f1414 */
[----:B------:R0:W2:Y:S02]  /*1540*/  @!P1 LDG.E R20, desc[UR8][R28.64] ;  /* 0x000000081c149981 */ /* 0x0000a4000c1e1900 */
[----:B0-----:R-:W-:-:S05]  /*1550*/  @!P1 IMAD.WIDE R28, R25, 0x4, R26 ;  /* 0x00000004191c9825 */ /* 0x001fca00078e021a */
[----:B------:R-:W3:Y:S01]  /*1560*/  @!P1 LDG.E R27, desc[UR8][R28.64] ;  /* 0x000000081c1b9981 */ /* 0x000ee2000c1e1900 */
[----:B--2---:R-:W-:-:S04]  /*1570*/  @!P1 FADD R21, -R20, 1 ;  /* 0x3f80000014159421 */ /* 0x004fc80000000100 */
[----:B------:R-:W-:-:S04]  /*1580*/  @!P1 FMUL R24, R4, R21 ;  /* 0x0000001504189220 */ /* 0x000fc80000400000 */
[----:B---3--:R-:W-:Y:S02]  /*1590*/  @!P1 FFMA R4, R20, R27, R24 ;  /* 0x0000001b14049223 */ /* 0x008fe40000000018 */
[----:B------:R-:W0:Y:S02]  /*15a0*/  LDC.64 R26, c[0x0][0x3b8] ;  /* 0x0000ee00ff1a7b82 */ /* 0x000e240000000a00 */
[----:B0-----:R-:W-:-:S05]  /*15b0*/  @!P1 IMAD.WIDE R28, R25, 0x4, R26 ;  /* 0x00000004191c9825 */ /* 0x001fca00078e021a */
[----:B------:R-:W2:Y:S02]  /*15c0*/  @!P1 LDG.E R27, desc[UR8][R28.64] ;  /* 0x000000081c1b9981 */ /* 0x000ea4000c1e1900 */
[----:B--2---:R-:W-:Y:S02]  /*15d0*/  @!P1 FMUL R24, R20, R27 ;  /* 0x0000001b14189220 */ /* 0x004fe40000400000 */
[----:B------:R-:W0:Y:S02]  /*15e0*/  @!P1 LDC.64 R26, c[0x0][0x3c0] ;  /* 0x0000f000ff1a9b82 */ /* 0x000e240000000a00 */
[----:B0-----:R-:W-:Y:S02]  /*15f0*/  @!P1 IMAD.WIDE R26, R25, 0x4, R26 ;  /* 0x00000004191a9825 */ /* 0x001fe400078e021a */
[----:B------:R-:W0:Y:S02]  /*1600*/  LDS R25, [UR4] ;  /* 0x00000004ff197984 */ /* 0x000e240008000800 */
[----:B------:R-:W-:-:S02]  /*1610*/  @!P1 FFMA R5, R5, R21, R24 ;  /* 0x0000001505059223 */ /* 0x000fc40000000018 */
[----:B------:R-:W2:Y:S01]  /*1620*/  @!P1 LDG.E R27, desc[UR8][R26.64] ;  /* 0x000000081a1b9981 */ /* 0x000ea2000c1e1900 */
[----:B0-----:R-:W-:-:S05]  /*1630*/  IMAD.WIDE R16, R25, 0x4, R16 ;  /* 0x0000000419107825 */ /* 0x001fca00078e0210 */
[----:B------:R0:W3:Y:S01]  /*1640*/  LDG.E R24, desc[UR8][R16.64] ;  /* 0x0000000810187981 */ /* 0x0000e2000c1e1900 */
[----:B------:R-:W-:-:S06]  /*1650*/  IMAD.WIDE R18, R25, 0x4, R18 ;  /* 0x0000000419127825 */ /* 0x000fcc00078e0212 */
[----:B------:R-:W4:Y:S01]  /*1660*/  LDG.E R18, desc[UR8][R18.64] ;  /* 0x0000000812127981 */ /* 0x000f22000c1e1900 */
[----:B0-----:R-:W-:-:S05]  /*1670*/  IMAD.WIDE R16, R25, 0x4, R14 ;  /* 0x0000000419107825 */ /* 0x001fca00078e020e */
[----:B------:R0:W5:Y:S02]  /*1680*/  LDG.E R14, desc[UR8][R16.64] ;  /* 0x00000008100e7981 */ /* 0x000164000c1e1900 */
[----:B0-----:R-:W0:Y:S01]  /*1690*/  LDC.64 R16, c[0x0][0x3b8] ;  /* 0x0000ee00ff107b82 */ /* 0x001e220000000a00 */
[----:B---3--:R-:W-:-:S04]  /*16a0*/  FADD R24, R0, -R24 ;  /* 0x8000001800187221 */ /* 0x008fc80000000000 */
[----:B------:R-:W-:Y:S01]  /*16b0*/  FMUL R15, R24, R24 ;  /* 0x00000018180f7220 */ /* 0x000fe20000400000 */
[----:B-----5:R-:W-:-:S04]  /*16c0*/  FADD R14, R3, -R14 ;  /* 0x8000000e030e7221 */ /* 0x020fc80000000000 */
[----:B------:R-:W-:Y:S01]  /*16d0*/  FFMA R15, R14, R14, R15 ;  /* 0x0000000e0e0f7223 */ /* 0x000fe2000000000f */
[----:B----4-:R-:W-:Y:S01]  /*16e0*/  FMUL R14, R18, R18 ;  /* 0x00000012120e7220 */ /* 0x010fe20000400000 */
[----:B------:R-:W-:Y:S01]  /*16f0*/  SHF.R.S32.HI R24, RZ, 0x1f, R25 ;  /* 0x0000001fff187819 */ /* 0x000fe20000011419 */
[----:B------:R-:W1:Y:S03]  /*1700*/  LDC.64 R18, c[0x0][0x3b0] ;  /* 0x0000ec00ff127b82 */ /* 0x000e660000000a00 */
[----:B------:R-:W-:-:S13]  /*1710*/  FSETP.GEU.AND P2, PT, R15, R14, PT ;  /* 0x0000000e0f00720b */ /* 0x000fda0003f4e000 */
[----:B------:R-:W3:Y:S02]  /*1720*/  @!P2 LDC.64 R14, c[0x0][0x3c8] ;  /* 0x0000f200ff0eab82 */ /* 0x000ee40000000a00 */
[----:B---3--:R-:W-:-:S04]  /*1730*/  @!P2 LEA R28, P3, R25, R14, 0x2 ;  /* 0x0000000e191ca211 */ /* 0x008fc800078610ff */
[C---:B------:R-:W-:Y:S02]  /*1740*/  @!P2 LEA.HI.X R29, R25.reuse, R15, R24, 0x2, P3 ;  /* 0x0000000f191da211 */ /* 0x040fe400018f1418 */
[----:B------:R-:W3:Y:S01]  /*1750*/  @!P2 LDC.64 R14, c[0x0][0x3c0] ;  /* 0x0000f000ff0eab82 */ /* 0x000ee20000000a00 */
[C---:B0-----:R-:W-:Y:S02]  /*1760*/  @!P2 IMAD.WIDE R16, R25.reuse, 0x4, R16 ;  /* 0x000000041910a825 */ /* 0x041fe400078e0210 */
[----:B------:R-:W4:Y:S02]  /*1770*/  @!P2 LDG.E R24, desc[UR8][R28.64] ;  /* 0x000000081c18a981 */ /* 0x000f24000c1e1900 */
[C---:B-1----:R-:W-:Y:S02]  /*1780*/  @!P2 IMAD.WIDE R18, R25.reuse, 0x4, R18 ;  /* 0x000000041912a825 */ /* 0x042fe400078e0212 */
[----:B------:R-:W5:Y:S04]  /*1790*/  @!P2 LDG.E R17, desc[UR8][R16.64] ;  /* 0x000000081011a981 */ /* 0x000f68000c1e1900 */
[----:B------:R-:W5:Y:S01]  /*17a0*/  @!P2 LDG.E R19, desc[UR8][R18.64] ;  /* 0x000000081213a981 */ /* 0x000f62000c1e1900 */
[----:B---3--:R-:W-:-:S06]  /*17b0*/  @!P2 IMAD.WIDE R14, R25, 0x4, R14 ;  /* 0x00000004190ea825 */ /* 0x008fcc00078e020e */
[----:B------:R-:W3:Y:S01]  /*17c0*/  @!P2 LDG.E R15, desc[UR8][R14.64] ;  /* 0x000000080e0fa981 */ /* 0x000ee2000c1e1900 */
[----:B--2---:R-:W-:Y:S01]  /*17d0*/  @!P1 FMUL R27, R20, R27 ;  /* 0x0000001b141b9220 */ /* 0x004fe20000400000 */
[----:B------:R-:W-:-:S03]  /*17e0*/  IADD3 R23, PT, PT, R23, 0x4, RZ ;  /* 0x0000000417177810 */ /* 0x000fc60007ffe0ff */
[----:B------:R-:W-:Y:S01]  /*17f0*/  @!P1 FFMA R6, R6, R21, R27 ;  /* 0x0000001506069223 */ /* 0x000fe2000000001b */
[----:B------:R-:W-:Y:S01]  /*1800*/  ISETP.NE.AND P1, PT, R23, RZ, PT ;  /* 0x000000ff1700720c */ /* 0x000fe20003f25270 */
[----:B------:R-:W-:Y:S01]  /*1810*/  UIADD3 UR4, UPT, UPT, UR4, 0x10, URZ ;  /* 0x0000001004047890 */ /* 0x000fe2000fffe0ff */
[C---:B----4-:R-:W-:Y:S01]  /*1820*/  @!P2 FADD R25, -R24.reuse, 1 ;  /* 0x3f8000001819a421 */ /* 0x050fe20000000100 */
[----:B-----5:R-:W-:-:S03]  /*1830*/  @!P2 FMUL R20, R24, R17 ;  /* 0x000000111814a220 */ /* 0x020fc60000400000 */
[-C--:B------:R-:W-:Y:S01]  /*1840*/  @!P2 FMUL R21, R4, R25.reuse ;  /* 0x000000190415a220 */ /* 0x080fe20000400000 */
[----:B------:R-:W-:-:S03]  /*1850*/  @!P2 FFMA R5, R5, R25, R20 ;  /* 0x000000190505a223 */ /* 0x000fc60000000014 */
[C---:B------:R-:W-:Y:S01]  /*1860*/  @!P2 FFMA R4, R24.reuse, R19, R21 ;  /* 0x000000131804a223 */ /* 0x040fe20000000015 */
[----:B---3--:R-:W-:-:S04]  /*1870*/  @!P2 FMUL R17, R24, R15 ;  /* 0x0000000f1811a220 */ /* 0x008fc80000400000 */
[----:B------:R-:W-:Y:S01]  /*1880*/  @!P2 FFMA R6, R6, R25, R17 ;  /* 0x000000190606a223 */ /* 0x000fe20000000011 */
[----:B------:R-:W-:Y:S06]  /*1890*/  @P1 BRA `(.L_x_48) ;  /* 0xfffffff400c41947 */ /* 0x000fec000383ffff */
.L_x_47:
[----:B------:R-:W-:Y:S05]  /*18a0*/  @!P0 BRA `(.L_x_46) ;  /* 0x0000000400e88947 */ /* 0x000fea0003800000 */
[----:B------:R-:W-:Y:S02]  /*18b0*/  ISETP.NE.AND P0, PT, R7, 0x1, PT ;  /* 0x000000010700780c */ /* 0x000fe40003f05270 */
[----:B------:R-:W-:-:S04]  /*18c0*/  LOP3.LUT R2, R2, 0x1, RZ, 0xc0, !PT ;  /* 0x0000000102027812 */ /* 0x000fc800078ec0ff */
[----:B------:R-:W-:-:S07]  /*18d0*/  ISETP.NE.U32.AND P2, PT, R2, 0x1, PT ;  /* 0x000000010200780c */ /* 0x000fce0003f45070 */
[----:B------:R-:W-:Y:S06]  /*18e0*/  @!P0 BRA `(.L_x_49) ;  /* 0x00000004002c8947 */ /* 0x000fec0003800000 */
[----:B------:R-:W0:Y:S01]  /*18f0*/  S2R R7, SR_CgaCtaId ;  /* 0x0000000000077919 */ /* 0x000e220000008800 */
[----:B------:R-:W-:Y:S01]  /*1900*/  MOV R2, 0x400 ;  /* 0x0000040000027802 */ /* 0x000fe20000000f00 */
[----:B------:R-:W1:Y:S08]  /*1910*/  LDC.64 R16, c[0x0][0x3a0] ;  /* 0x0000e800ff107b82 */ /* 0x000e700000000a00 */
[----:B------:R-:W2:Y:S08]  /*1920*/  LDC.64 R20, c[0x0][0x398] ;  /* 0x0000e600ff147b82 */ /* 0x000eb00000000a00 */
[----:B------:R-:W3:Y:S01]  /*1930*/  LDC.64 R18, c[0x0][0x3a8] ;  /* 0x0000ea00ff127b82 */ /* 0x000ee20000000a00 */
[----:B0-----:R-:W-:-:S04]  /*1940*/  LEA R7, R7, R2, 0x18 ;  /* 0x0000000207077211 */ /* 0x001fc800078ec0ff */
[----:B------:R-:W-:-:S06]  /*1950*/  LEA R14, R22, R7, 0x2 ;  /* 0x00000007160e7211 */ /* 0x000fcc00078e10ff */
[----:B------:R-:W1:Y:S02]  /*1960*/  LDS.64 R14, [R14+0x1000] ;  /* 0x001000000e0e7984 */ /* 0x000e640000000a00 */
[----:B-1----:R-:W-:-:S04]  /*1970*/  IMAD.WIDE R24, R14, 0x4, R16 ;  /* 0x000000040e187825 */ /* 0x002fc800078e0210 */
[C---:B--2---:R-:W-:Y:S02]  /*1980*/  IMAD.WIDE R26, R14.reuse, 0x4, R20 ;  /* 0x000000040e1a7825 */ /* 0x044fe400078e0214 */
[----:B------:R-:W2:Y:S02]  /*1990*/  LDG.E R25, desc[UR8][R24.64] ;  /* 0x0000000818197981 */ /* 0x000ea4000c1e1900 */
[C---:B------:R-:W-:Y:S02]  /*19a0*/  IMAD.WIDE R28, R15.reuse, 0x4, R16 ;  /* 0x000000040f1c7825 */ /* 0x040fe400078e0210 */
[----:B------:R-:W4:Y:S02]  /*19b0*/  LDG.E R26, desc[UR8][R26.64] ;  /* 0x000000081a1a7981 */ /* 0x000f24000c1e1900 */
[----:B---3--:R-:W-:Y:S02]  /*19c0*/  IMAD.WIDE R16, R14, 0x4, R18 ;  /* 0x000000040e107825 */ /* 0x008fe400078e0212 */
[----:B------:R-:W3:Y:S02]  /*19d0*/  LDG.E R29, desc[UR8][R28.64] ;  /* 0x000000081c1d7981 */ /* 0x000ee4000c1e1900 */
[----:B------:R-:W-:-:S02]  /*19e0*/  IMAD.WIDE R20, R15, 0x4, R20 ;  /* 0x000000040f147825 */ /* 0x000fc400078e0214 */
[----:B------:R-:W5:Y:S02]  /*19f0*/  LDG.E R16, desc[UR8][R16.64] ;  /* 0x0000000810107981 */ /* 0x000f64000c1e1900 */
[----:B------:R-:W-:Y:S02]  /*1a00*/  IMAD.WIDE R18, R15, 0x4, R18 ;  /* 0x000000040f127825 */ /* 0x000fe400078e0212 */
[----:B------:R-:W5:Y:S04]  /*1a10*/  LDG.E R20, desc[UR8][R20.64] ;  /* 0x0000000814147981 */ /* 0x000f68000c1e1900 */
[----:B------:R-:W5:Y:S01]  /*1a20*/  LDG.E R18, desc[UR8][R18.64] ;  /* 0x0000000812127981 */ /* 0x000f62000c1e1900 */
[----:B--2---:R-:W-:Y:S01]  /*1a30*/  FADD R7, R0, -R25 ;  /* 0x8000001900077221 */ /* 0x004fe20000000000 */
[----:B----4-:R-:W-:-:S03]  /*1a40*/  FADD R2, R3, -R26 ;  /* 0x8000001a03027221 */ /* 0x010fc60000000000 */
[----:B------:R-:W-:-:S04]  /*1a50*/  FMUL R7, R7, R7 ;  /* 0x0000000707077220 */ /* 0x000fc80000400000 */
[----:B------:R-:W-:Y:S01]  /*1a60*/  FFMA R7, R2, R2, R7 ;  /* 0x0000000202077223 */ /* 0x000fe20000000007 */
[----:B---3--:R-:W-:Y:S01]  /*1a70*/  FADD R24, R0, -R29 ;  /* 0x8000001d00187221 */ /* 0x008fe20000000000 */
[----:B-----5:R-:W-:Y:S01]  /*1a80*/  FMUL R2, R16, R16 ;  /* 0x0000001010027220 */ /* 0x020fe20000400000 */
[----:B------:R-:W0:Y:S02]  /*1a90*/  LDC.64 R28, c[0x0][0x3b8] ;  /* 0x0000ee00ff1c7b82 */ /* 0x000e240000000a00 */
[----:B------:R-:W-:Y:S01]  /*1aa0*/  FMUL R24, R24, R24 ;  /* 0x0000001818187220 */ /* 0x000fe20000400000 */
[----:B------:R-:W-:Y:S01]  /*1ab0*/  FADD R23, R3, -R20 ;  /* 0x8000001403177221 */ /* 0x000fe20000000000 */
[----:B------:R-:W-:Y:S01]  /*1ac0*/  FSETP.GEU.AND P0, PT, R7, R2, PT ;  /* 0x000000020700720b */ /* 0x000fe20003f0e000 */
[----:B------:R-:W-:Y:S02]  /*1ad0*/  FMUL R7, R18, R18 ;  /* 0x0000001212077220 */ /* 0x000fe40000400000 */
[----:B------:R-:W-:Y:S01]  /*1ae0*/  FFMA R24, R23, R23, R24 ;  /* 0x0000001717187223 */ /* 0x000fe20000000018 */
[----:B------:R-:W1:Y:S04]  /*1af0*/  LDC.64 R18, c[0x0][0x3b0] ;  /* 0x0000ec00ff127b82 */ /* 0x000e680000000a00 */
[----:B------:R-:W-:-:S05]  /*1b00*/  FSETP.GEU.AND P1, PT, R24, R7, PT ;  /* 0x000000071800720b */ /* 0x000fca0003f2e000 */
[----:B------:R-:W2:Y:S01]  /*1b10*/  @!P0 LDC.64 R20, c[0x0][0x3c8] ;  /* 0x0000f200ff148b82 */ /* 0x000ea20000000a00 */
[----:B------:R-:W-:-:S07]  /*1b20*/  SHF.R.S32.HI R2, RZ, 0x1f, R14 ;  /* 0x0000001fff027819 */ /* 0x000fce000001140e */
[----:B------:R-:W3:Y:S08]  /*1b30*/  @!P0 LDC.64 R16, c[0x0][0x3c0] ;  /* 0x0000f000ff108b82 */ /* 0x000ef00000000a00 */
[----:B------:R-:W4:Y:S01]  /*1b40*/  @!P1 LDC.64 R26, c[0x0][0x3c8] ;  /* 0x0000f200ff1a9b82 */ /* 0x000f220000000a00 */
[----:B-1----:R-:W-:Y:S01]  /*1b50*/  @!P0 IMAD.WIDE R18, R14, 0x4, R18 ;  /* 0x000000040e128825 */ /* 0x002fe200078e0212 */
[----:B------:R-:W-:-:S04]  /*1b60*/  SHF.R.S32.HI R24, RZ, 0x1f, R15 ;  /* 0x0000001fff187819 */ /* 0x000fc8000001140f */
[----:B------:R1:W5:Y:S01]  /*1b70*/  @!P0 LDG.E R23, desc[UR8][R18.64] ;  /* 0x0000000812178981 */ /* 0x000362000c1e1900 */
[----:B--2---:R-:W-:-:S04]  /*1b80*/  @!P0 LEA R20, P3, R14, R20, 0x2 ;  /* 0x000000140e148211 */ /* 0x004fc800078610ff */
[----:B------:R-:W-:Y:S01]  /*1b90*/  @!P0 LEA.HI.X R21, R14, R21, R2, 0x2, P3 ;  /* 0x000000150e158211 */ /* 0x000fe200018f1402 */
[----:B-1----:R-:W1:Y:S04]  /*1ba0*/  LDC.64 R18, c[0x0][0x3b8] ;  /* 0x0000ee00ff127b82 */ /* 0x002e680000000a00 */
[----:B------:R2:W5:Y:S01]  /*1bb0*/  @!P0 LDG.E R2, desc[UR8][R20.64] ;  /* 0x0000000814028981 */ /* 0x000562000c1e1900 */
[----:B----4-:R-:W-:-:S03]  /*1bc0*/  @!P1 LEA R26, P3, R15, R26, 0x2 ;  /* 0x0000001a0f1a9211 */ /* 0x010fc600078610ff */
[----:B--2---:R-:W2:Y:S01]  /*1bd0*/  @!P1 LDC.64 R20, c[0x0][0x3c0] ;  /* 0x0000f000ff149b82 */ /* 0x004ea20000000a00 */
[----:B------:R-:W-:Y:S01]  /*1be0*/  @!P1 LEA.HI.X R27, R15, R27, R24, 0x2, P3 ;  /* 0x0000001b0f1b9211 */ /* 0x000fe200018f1418 */
[----:B0-----:R-:W-:-:S04]  /*1bf0*/  @!P0 IMAD.WIDE R28, R14, 0x4, R28 ;  /* 0x000000040e1c8825 */ /* 0x001fc800078e021c */
[----:B---3--:R-:W-:Y:S01]  /*1c00*/  @!P0 IMAD.WIDE R16, R14, 0x4, R16 ;  /* 0x000000040e108825 */ /* 0x008fe200078e0210 */
[----:B------:R-:W3:Y:S01]  /*1c10*/  @!P0 LDG.E R7, desc[UR8][R28.64] ;  /* 0x000000081c078981 */ /* 0x000ee2000c1e1900 */
[----:B------:R-:W0:Y:S03]  /*1c20*/  LDC.64 R24, c[0x0][0x3b0] ;  /* 0x0000ec00ff187b82 */ /* 0x000e260000000a00 */
[----:B------:R4:W3:Y:S01]  /*1c30*/  @!P1 LDG.E R26, desc[UR8][R26.64] ;  /* 0x000000081a1a9981 */ /* 0x0008e2000c1e1900 */
[----:B-1----:R-:W-:-:S03]  /*1c40*/  @!P1 IMAD.WIDE R18, R15, 0x4, R18 ;  /* 0x000000040f129825 */ /* 0x002fc600078e0212 */
[----:B------:R-:W3:Y:S04]  /*1c50*/  @!P0 LDG.E R17, desc[UR8][R16.64] ;  /* 0x0000000810118981 */ /* 0x000ee8000c1e1900 */
[----:B------:R-:W3:Y:S01]  /*1c60*/  @!P1 LDG.E R19, desc[UR8][R18.64] ;  /* 0x0000000812139981 */ /* 0x000ee2000c1e1900 */
[----:B--2---:R-:W-:-:S06]  /*1c70*/  @!P1 IMAD.WIDE R20, R15, 0x4, R20 ;  /* 0x000000040f149825 */ /* 0x004fcc00078e0214 */
[----:B------:R-:W2:Y:S01]  /*1c80*/  @!P1 LDG.E R21, desc[UR8][R20.64] ;  /* 0x0000000814159981 */ /* 0x000ea2000c1e1900 */
[----:B0-----:R-:W-:-:S06]  /*1c90*/  @!P1 IMAD.WIDE R24, R15, 0x4, R24 ;  /* 0x000000040f189825 */ /* 0x001fcc00078e0218 */
[----:B------:R-:W2:Y:S01]  /*1ca0*/  @!P1 LDG.E R25, desc[UR8][R24.64] ;  /* 0x0000000818199981 */ /* 0x000ea2000c1e1900 */
[----:B------:R-:W-:Y:S01]  /*1cb0*/  IADD3 R22, PT, PT, R22, 0x2, RZ ;  /* 0x0000000216167810 */ /* 0x000fe20007ffe0ff */
[----:B-----5:R-:W-:-:S04]  /*1cc0*/  @!P0 FADD R15, -R2, 1 ;  /* 0x3f800000020f8421 */ /* 0x020fc80000000100 */
[----:B----4-:R-:W-:-:S04]  /*1cd0*/  @!P0 FMUL R27, R4, R15 ;  /* 0x0000000f041b8220 */ /* 0x010fc80000400000 */
[C---:B------:R-:W-:Y:S01]  /*1ce0*/  @!P0 FFMA R4, R2.reuse, R23, R27 ;  /* 0x0000001702048223 */ /* 0x040fe2000000001b */
[C---:B---3--:R-:W-:Y:S01]  /*1cf0*/  @!P0 FMUL R14, R2.reuse, R7 ;  /* 0x00000007020e8220 */ /* 0x048fe20000400000 */
[----:B------:R-:W-:Y:S01]  /*1d00*/  @!P0 FMUL R7, R2, R17 ;  /* 0x0000001102078220 */ /* 0x000fe20000400000 */
[----:B------:R-:W-:Y:S02]  /*1d10*/  @!P1 FADD R17, -R26, 1 ;  /* 0x3f8000001a119421 */ /* 0x000fe40000000100 */
[-C--:B------:R-:W-:Y:S01]  /*1d20*/  @!P0 FFMA R5, R5, R15.reuse, R14 ;  /* 0x0000000f05058223 */ /* 0x080fe2000000000e */
[----:B------:R-:W-:Y:S01]  /*1d30*/  @!P0 FFMA R6, R6, R15, R7 ;  /* 0x0000000f06068223 */ /* 0x000fe20000000007 */
[----:B------:R-:W-:Y:S01]  /*1d40*/  @!P1 FMUL R2, R26, R19 ;  /* 0x000000131a029220 */ /* 0x000fe20000400000 */
[----:B------:R-:W-:-:S03]  /*1d50*/  @!P1 FMUL R7, R4, R17 ;  /* 0x0000001104079220 */ /* 0x000fc60000400000 */
[----:B------:R-:W-:Y:S01]  /*1d60*/  @!P1 FFMA R5, R5, R17, R2 ;  /* 0x0000001105059223 */ /* 0x000fe20000000002 */
[----:B--2---:R-:W-:-:S04]  /*1d70*/  @!P1 FMUL R21, R26, R21 ;  /* 0x000000151a159220 */ /* 0x004fc80000400000 */
[----:B------:R-:W-:Y:S01]  /*1d80*/  @!P1 FFMA R6, R6, R17, R21 ;  /* 0x0000001106069223 */ /* 0x000fe20000000015 */
[----:B------:R-:W-:-:S07]  /*1d90*/  @!P1 FFMA R4, R26, R25, R7 ;  /* 0x000000191a049223 */ /* 0x000fce0000000007 */
.L_x_49:
[----:B------:R-:W-:Y:S05]  /*1da0*/  @P2 BRA `(.L_x_46) ;  /* 0x0000000000a82947 */ /* 0x000fea0003800000 */
[----:B------:R-:W0:Y:S01]  /*1db0*/  S2R R7, SR_CgaCtaId ;  /* 0x0000000000077919 */ /* 0x000e220000008800 */
[----:B------:R-:W-:Y:S01]  /*1dc0*/  MOV R2, 0x400 ;  /* 0x0000040000027802 */ /* 0x000fe20000000f00 */
[----:B------:R-:W1:Y:S08]  /*1dd0*/  LDC.64 R18, c[0x0][0x3a0] ;  /* 0x0000e800ff127b82 */ /* 0x000e700000000a00 */
[----:B------:R-:W2:Y:S08]  /*1de0*/  LDC.64 R16, c[0x0][0x398] ;  /* 0x0000e600ff107b82 */ /* 0x000eb00000000a00 */
[----:B------:R-:W3:Y:S01]  /*1df0*/  LDC.64 R14, c[0x0][0x3a8] ;  /* 0x0000ea00ff0e7b82 */ /* 0x000ee20000000a00 */
[----:B0-----:R-:W-:-:S04]  /*1e00*/  LEA R7, R7, R2, 0x18 ;  /* 0x0000000207077211 */ /* 0x001fc800078ec0ff */
[----:B------:R-:W-:-:S06]  /*1e10*/  LEA R2, R22, R7, 0x2 ;  /* 0x0000000716027211 */ /* 0x000fcc00078e10ff */
[----:B------:R-:W1:Y:S02]  /*1e20*/  LDS R2, [R2+0x1000] ;  /* 0x0010000002027984 */ /* 0x000e640000000800 */
[----:B-1----:R-:W-:-:S04]  /*1e30*/  IMAD.WIDE R18, R2, 0x4, R18 ;  /* 0x0000000402127825 */ /* 0x002fc800078e0212 */
[C---:B--2---:R-:W-:Y:S02]  /*1e40*/  IMAD.WIDE R16, R2.reuse, 0x4, R16 ;  /* 0x0000000402107825 */ /* 0x044fe400078e0210 */
[----:B------:R-:W2:Y:S02]  /*1e50*/  LDG.E R19, desc[UR8][R18.64] ;  /* 0x0000000812137981 */ /* 0x000ea4000c1e1900 */
[----:B---3--:R-:W-:Y:S02]  /*1e60*/  IMAD.WIDE R14, R2, 0x4, R14 ;  /* 0x00000004020e7825 */ /* 0x008fe400078e020e */
[----:B------:R-:W3:Y:S04]  /*1e70*/  LDG.E R16, desc[UR8][R16.64] ;  /* 0x0000000810107981 */ /* 0x000ee8000c1e1900 */
[----:B------:R-:W4:Y:S01]  /*1e80*/  LDG.E R14, desc[UR8][R14.64] ;  /* 0x000000080e0e7981 */ /* 0x000f22000c1e1900 */
[----:B------:R-:W-:Y:S01]  /*1e90*/  BSSY.RECONVERGENT B0, `(.L_x_46) ;  /* 0x000001b000007945 */ /* 0x000fe20003800200 */
[----:B--2---:R-:W-:Y:S01]  /*1ea0*/  FADD R0, R0, -R19 ;  /* 0x8000001300007221 */ /* 0x004fe20000000000 */
[----:B---3--:R-:W-:-:S03]  /*1eb0*/  FADD R3, R3, -R16 ;  /* 0x8000001003037221 */ /* 0x008fc60000000000 */
[----:B------:R-:W-:Y:S01]  /*1ec0*/  FMUL R0, R0, R0 ;  /* 0x0000000000007220 */ /* 0x000fe20000400000 */
[----:B----4-:R-:W-:-:S03]  /*1ed0*/  FMUL R7, R14, R14 ;  /* 0x0000000e0e077220 */ /* 0x010fc60000400000 */
[----:B------:R-:W-:-:S05]  /*1ee0*/  FFMA R0, R3, R3, R0 ;  /* 0x0000000303007223 */ /* 0x000fca0000000000 */
[----:B------:R-:W-:-:S13]  /*1ef0*/  FSETP.GEU.AND P0, PT, R0, R7, PT ;  /* 0x000000070000720b */ /* 0x000fda0003f0e000 */
[----:B------:R-:W-:Y:S05]  /*1f00*/  @P0 BRA `(.L_x_50) ;  /* 0x00000000004c0947 */ /* 0x000fea0003800000 */
[----:B------:R-:W0:Y:S08]  /*1f10*/  LDC.64 R16, c[0x0][0x3c8] ;  /* 0x0000f200ff107b82 */ /* 0x000e300000000a00 */
[----:B------:R-:W1:Y:S08]  /*1f20*/  LDC.64 R18, c[0x0][0x3b8] ;  /* 0x0000ee00ff127b82 */ /* 0x000e700000000a00 */
[----:B------:R-:W2:Y:S08]  /*1f30*/  LDC.64 R22, c[0x0][0x3c0] ;  /* 0x0000f000ff167b82 */ /* 0x000eb00000000a00 */
[----:B------:R-:W3:Y:S01]  /*1f40*/  LDC.64 R14, c[0x0][0x3b0] ;  /* 0x0000ec00ff0e7b82 */ /* 0x000ee20000000a00 */
[----:B0-----:R-:W-:-:S06]  /*1f50*/  IMAD.WIDE R20, R2, 0x4, R16 ;  /* 0x0000000402147825 */ /* 0x001fcc00078e0210 */
[----:B------:R-:W4:Y:S01]  /*1f60*/  LDG.E R20, desc[UR8][R20.64] ;  /* 0x0000000814147981 */ /* 0x000f22000c1e1900 */
[----:B-1----:R-:W-:-:S06]  /*1f70*/  IMAD.WIDE R16, R2, 0x4, R18 ;  /* 0x0000000402107825 */ /* 0x002fcc00078e0212 */
[----:B------:R-:W5:Y:S01]  /*1f80*/  LDG.E R17, desc[UR8][R16.64] ;  /* 0x0000000810117981 */ /* 0x000f62000c1e1900 */
[----:B--2---:R-:W-:-:S06]  /*1f90*/  IMAD.WIDE R18, R2, 0x4, R22 ;  /* 0x0000000402127825 */ /* 0x004fcc00078e0216 */
[----:B------:R-:W2:Y:S01]  /*1fa0*/  LDG.E R19, desc[UR8][R18.64] ;  /* 0x0000000812137981 */ /* 0x000ea2000c1e1900 */
[----:B---3--:R-:W-:-:S06]  /*1fb0*/  IMAD.WIDE R14, R2, 0x4, R14 ;  /* 0x00000004020e7825 */ /* 0x008fcc00078e020e */
[----:B------:R-:W3:Y:S01]  /*1fc0*/  LDG.E R15, desc[UR8][R14.64] ;  /* 0x000000080e0f7981 */ /* 0x000ee2000c1e1900 */
[----:B----4-:R-:W-:-:S04]  /*1fd0*/  FADD R3, -R20, 1 ;  /* 0x3f80000014037421 */ /* 0x010fc80000000100 */
[----:B------:R-:W-:Y:S01]  /*1fe0*/  FMUL R7, R4, R3 ;  /* 0x0000000304077220 */ /* 0x000fe20000400000 */
[----:B-----5:R-:W-:-:S04]  /*1ff0*/  FMUL R0, R20, R17 ;  /* 0x0000001114007220 */ /* 0x020fc80000400000 */
[----:B------:R-:W-:Y:S01]  /*2000*/  FFMA R5, R5, R3, R0 ;  /* 0x0000000305057223 */ /* 0x000fe20000000000 */
[----:B--2---:R-:W-:-:S04]  /*2010*/  FMUL R23, R20, R19 ;  /* 0x0000001314177220 */ /* 0x004fc80000400000 */
[----:B------:R-:W-:Y:S01]  /*2020*/  FFMA R6, R6, R3, R23 ;  /* 0x0000000306067223 */ /* 0x000fe20000000017 */
[----:B---3--:R-:W-:-:S07]  /*2030*/  FFMA R4, R20, R15, R7 ;  /* 0x0000000f14047223 */ /* 0x008fce0000000007 */
.L_x_50:
[----:B------:R-:W-:Y:S05]  /*2040*/  BSYNC.RECONVERGENT B0 ;  /* 0x0000000000007941 */ /* 0x000fea0003800200 */
.L_x_46:
[----:B------:R-:W-:Y:S04]  /*2050*/  STG.E desc[UR8][R8.64], R4 ;  /* 0x0000000408007986 */ /* 0x000fe8000c101908 */
[----:B------:R-:W-:Y:S04]  /*2060*/  STG.E desc[UR8][R10.64], R5 ;  /* 0x000000050a007986 */ /* 0x000fe8000c101908 */
[----:B------:R-:W-:Y:S01]  /*2070*/  STG.E desc[UR8][R12.64], R6 ;  /* 0x000000060c007986 */ /* 0x000fe2000c101908 */
[----:B------:R-:W-:Y:S05]  /*2080*/  EXIT ;  /* 0x000000000000794d */ /* 0x000fea0003800000 */
.L_x_51:
        /* <DEDUP_REMOVED lines=15> */
.L_x_88:


//--------------------- .text._ZN11circles_gpu17compute_tile_maskEiiiiiPKfS1_S1_Pa --------------------------
	.section	.text._ZN11circles_gpu17compute_tile_maskEiiiiiPKfS1_S1_Pa,"ax",@progbits
	.align	128
        .global         _ZN11circles_gpu17compute_tile_maskEiiiiiPKfS1_S1_Pa
        .type           _ZN11circles_gpu17compute_tile_maskEiiiiiPKfS1_S1_Pa,@function
        .size           _ZN11circles_gpu17compute_tile_maskEiiiiiPKfS1_S1_Pa,(.L_x_89 - _ZN11circles_gpu17compute_tile_maskEiiiiiPKfS1_S1_Pa)
        .other          _ZN11circles_gpu17compute_tile_maskEiiiiiPKfS1_S1_Pa,@"STO_CUDA_ENTRY STV_DEFAULT"
_ZN11circles_gpu17compute_tile_maskEiiiiiPKfS1_S1_Pa:
.text._ZN11circles_gpu17compute_tile_maskEiiiiiPKfS1_S1_Pa:
        /* <DEDUP_REMOVED lines=9> */
[----:B------:R-:W1:Y:S01]  /*0090*/  LDCU.64 UR10, c[0x0][0x358] ;  /* 0x00006b00ff0a77ac */ /* 0x000e620008000a00 */
[----:B------:R-:W2:Y:S06]  /*00a0*/  LDCU.64 UR8, c[0x0][0x380] ;  /* 0x00007000ff0877ac */ /* 0x000eac0008000a00 */
[----:B------:R-:W3:Y:S08]  /*00b0*/  LDC.64 R8, c[0x0][0x3a8] ;  /* 0x0000ea00ff087b82 */ /* 0x000ef00000000a00 */
[----:B------:R-:W4:Y:S01]  /*00c0*/  LDC.64 R4, c[0x0][0x398] ;  /* 0x0000e600ff047b82 */ /* 0x000f220000000a00 */
[----:B0-----:R-:W-:-:S06]  /*00d0*/  IMAD.WIDE R6, R3, 0x4, R6 ;  /* 0x0000000403067825 */ /* 0x001fcc00078e0206 */
[----:B-1----:R-:W5:Y:S01]  /*00e0*/  LDG.E R6, desc[UR10][R6.64] ;  /* 0x0000000a06067981 */ /* 0x002f62000c1e1900 */
[----:B---3--:R-:W-:-:S06]  /*00f0*/  IMAD.WIDE R8, R3, 0x4, R8 ;  /* 0x0000000403087825 */ /* 0x008fcc00078e0208 */
[----:B------:R-:W5:Y:S01]  /*0100*/  LDG.E R9, desc[UR10][R8.64] ;  /* 0x0000000a08097981 */ /* 0x000f62000c1e1900 */
[----:B----4-:R-:W-:-:S06]  /*0110*/  IMAD.WIDE R4, R3, 0x4, R4 ;  /* 0x0000000403047825 */ /* 0x010fcc00078e0204 */
[----:B------:R-:W3:Y:S01]  /*0120*/  LDG.E R4, desc[UR10][R4.64] ;  /* 0x0000000a04047981 */ /* 0x000ee2000c1e1900 */
[----:B--2---:R-:W-:-:S04]  /*0130*/  UIADD3 UR4, UPT, UPT, UR9, -0x1, URZ ;  /* 0xffffffff09047890 */ /* 0x004fc8000fffe0ff */
[----:B------:R-:W-:-:S04]  /*0140*/  USHF.R.S32.HI UR5, URZ, 0x1f, UR4 ;  /* 0x0000001fff057899 */ /* 0x000fc80008011404 */
[----:B------:R-:W-:-:S04]  /*0150*/  ULEA.HI UR5, UR5, UR4, URZ, 0x5 ;  /* 0x0000000405057291 */ /* 0x000fc8000f8f28ff */
[----:B------:R-:W-:Y:S02]  /*0160*/  USHF.R.S32.HI UR6, URZ, 0x5, UR5 ;  /* 0x00000005ff067899 */ /* 0x000fe40008011405 */
[----:B------:R-:W-:-:S04]  /*0170*/  UIADD3 UR4, UPT, UPT, UR8, -0x1, URZ ;  /* 0xffffffff08047890 */ /* 0x000fc8000fffe0ff */
[----:B------:R-:W-:-:S04]  /*0180*/  USHF.R.S32.HI UR5, URZ, 0x1f, UR4 ;  /* 0x0000001fff057899 */ /* 0x000fc80008011404 */
[----:B------:R-:W-:-:S04]  /*0190*/  ULEA.HI UR5, UR5, UR4, URZ, 0x5 ;  /* 0x0000000405057291 */ /* 0x000fc8000f8f28ff */
[----:B------:R-:W-:Y:S01]  /*01a0*/  USHF.R.S32.HI UR5, URZ, 0x5, UR5 ;  /* 0x00000005ff057899 */ /* 0x000fe20008011405 */
[----:B-----5:R-:W-:-:S04]  /*01b0*/  FADD R0, R6, -R9 ;  /* 0x8000000906007221 */ /* 0x020fc80000000000 */
[----:B------:R-:W-:Y:S01]  /*01c0*/  FMUL R10, R0, 0.03125 ;  /* 0x3d000000000a7820 */ /* 0x000fe20000400000 */
[----:B------:R-:W-:-:S04]  /*01d0*/  FADD R0, R6, R9 ;  /* 0x0000000906007221 */ /* 0x000fc80000000000 */
[----:B------:R-:W-:Y:S01]  /*01e0*/  FMUL R11, R0, 0.03125 ;  /* 0x3d000000000b7820 */ /* 0x000fe20000400000 */
[----:B------:R-:W0:Y:S01]  /*01f0*/  F2I.TRUNC.NTZ R10, R10 ;  /* 0x0000000a000a7305 */ /* 0x000e22000020f100 */
[C-C-:B---3--:R-:W-:Y:S01]  /*0200*/  FADD R0, R4.reuse, -R9.reuse ;  /* 0x8000000904007221 */ /* 0x148fe20000000000 */
[----:B------:R-:W-:-:S06]  /*0210*/  FADD R4, R4, R9 ;  /* 0x0000000904047221 */ /* 0x000fcc0000000000 */
[----:B------:R-:W1:Y:S01]  /*0220*/  F2I.TRUNC.NTZ R11, R11 ;  /* 0x0000000b000b7305 */ /* 0x000e62000020f100 */
[----:B------:R-:W-:Y:S01]  /*0230*/  FMUL R4, R4, 0.03125 ;  /* 0x3d00000004047820 */ /* 0x000fe20000400000 */
[----:B------:R-:W-:Y:S01]  /*0240*/  FMUL R2, R0, 0.03125 ;  /* 0x3d00000000027820 */ /* 0x000fe20000400000 */
[----:B0-----:R-:W-:-:S05]  /*0250*/  VIMNMX R9, PT, PT, RZ, R10, !PT ;  /* 0x0000000aff097248 */ /* 0x001fca0007fe0100 */
[----:B------:R-:W0:Y:S01]  /*0260*/  F2I.TRUNC.NTZ R4, R4 ;  /* 0x0000000400047305 */ /* 0x000e22000020f100 */
[----:B-1----:R-:W-:-:S07]  /*0270*/  VIMNMX R0, PT, PT, R11, UR6, PT ;  /* 0x000000060b007c48 */ /* 0x002fce000bfe0100 */
[----:B------:R-:W1:Y:S01]  /*0280*/  F2I.TRUNC.NTZ R2, R2 ;  /* 0x0000000200027305 */ /* 0x000e62000020f100 */
[----:B------:R-:W-:Y:S02]  /*0290*/  ISETP.GT.AND P0, PT, R9, R0, PT ;  /* 0x000000000900720c */ /* 0x000fe40003f04270 */
[----:B0-----:R-:W-:Y:S02]  /*02a0*/  VIMNMX R5, PT, PT, R4, UR5, PT ;  /* 0x0000000504057c48 */ /* 0x001fe4000bfe0100 */
[----:B-1----:R-:W-:-:S09]  /*02b0*/  VIMNMX R2, PT, PT, RZ, R2, !PT ;  /* 0x00000002ff027248 */ /* 0x002fd20007fe0100 */
[----:B------:R-:W-:Y:S05]  /*02c0*/  @P0 EXIT ;  /* 0x000000000000094d */ /* 0x000fea0003800000 */
[----:B------:R-:W-:Y:S01]  /*02d0*/  VIMNMX R7, PT, PT, R2, R5, !PT ;  /* 0x0000000502077248 */ /* 0x000fe20007fe0100 */
[----:B------:R-:W0:Y:S04]  /*02e0*/  LDCU.64 UR8, c[0x0][0x3b0] ;  /* 0x00007600ff0877ac */ /* 0x000e280008000a00 */
[----:B------:R-:W-:Y:S01]  /*02f0*/  IMAD.IADD R4, R7, 0x1, -R2 ;  /* 0x0000000107047824 */ /* 0x000fe200078e0a02 */
[----:B------:R-:W-:-:S03]  /*0300*/  USHF.R.S32.HI UR4, URZ, 0x1f, UR7 ;  /* 0x0000001fff047899 */ /* 0x000fc60008011407 */
[----:B------:R-:W-:-:S05]  /*0310*/  VIADD R6, R4, 0x1 ;  /* 0x0000000104067836 */ /* 0x000fca0000000000 */
[C---:B------:R-:W-:Y:S02]  /*0320*/  LOP3.LUT R7, R6.reuse, 0x7, RZ, 0xc0, !PT ;  /* 0x0000000706077812 */ /* 0x040fe400078ec0ff */
[----:B------:R-:W-:-:S03]  /*0330*/  LOP3.LUT R26, R6, 0xfffffff8, RZ, 0xc0, !PT ;  /* 0xfffffff8061a7812 */ /* 0x000fc600078ec0ff */
[----:B------:R-:W-:Y:S02]  /*0340*/  VIADD R8, R7, 0xffffffff ;  /* 0xffffffff07087836 */ /* 0x000fe40000000000 */
[----:B------:R-:W-:-:S03]  /*0350*/  IMAD.MOV R26, RZ, RZ, -R26 ;  /* 0x000000ffff1a7224 */ /* 0x000fc600078e0a1a */
[----:B------:R-:W-:Y:S02]  /*0360*/  ISETP.GE.U32.AND P0, PT, R8, 0x3, PT ;  /* 0x000000030800780c */ /* 0x000fe40003f06070 */
[----:B0-----:R-:W-:-:S11]  /*0370*/  LOP3.LUT R8, R6, 0x3, RZ, 0xc0, !PT ;  /* 0x0000000306087812 */ /* 0x001fd600078ec0ff */
.L_x_61:
[----:B------:R-:W-:Y:S01]  /*0380*/  ISETP.GT.AND P1, PT, R2, R5, PT ;  /* 0x000000050200720c */ /* 0x000fe20003f24270 */
[----:B------:R-:W-:-:S12]  /*0390*/  BSSY.RECONVERGENT B0, `(.L_x_52) ;  /* 0x000005d000007945 */ /* 0x000fd80003800200 */
[----:B0123--:R-:W-:Y:S05]  /*03a0*/  @P1 BRA `(.L_x_53) ;  /* 0x00000004006c1947 */ /* 0x00ffea0003800000 */
[----:B------:R-:W-:Y:S01]  /*03b0*/  ISETP.GE.U32.AND P2, PT, R4, 0x7, PT ;  /* 0x000000070400780c */ /* 0x000fe20003f46070 */
[----:B------:R-:W-:Y:S01]  /*03c0*/  BSSY.RECONVERGENT B1, `(.L_x_54) ;  /* 0x0000027000017945 */ /* 0x000fe20003800200 */
[----:B------:R-:W-:Y:S01]  /*03d0*/  ISETP.NE.AND P1, PT, R7, RZ, PT ;  /* 0x000000ff0700720c */ /* 0x000fe20003f25270 */
[----:B------:R-:W-:-:S10]  /*03e0*/  IMAD.MOV.U32 R28, RZ, RZ, R2 ;  /* 0x000000ffff1c7224 */ /* 0x000fd400078e0002 */
[----:B------:R-:W-:Y:S05]  /*03f0*/  @!P2 BRA `(.L_x_55) ;  /* 0x00000000008ca947 */ /* 0x000fea0003800000 */
[----:B------:R-:W0:Y:S01]  /*0400*/  LDC.64 R10, c[0x0][0x388] ;  /* 0x0000e200ff0a7b82 */ /* 0x000e220000000a00 */
[----:B------:R-:W-:Y:S02]  /*0410*/  IMAD.MOV.U32 R27, RZ, RZ, R26 ;  /* 0x000000ffff1b7224 */ /* 0x000fe400078e001a */
[--C-:B------:R-:W-:Y:S02]  /*0420*/  IMAD.MOV.U32 R28, RZ, RZ, R2.reuse ;  /* 0x000000ffff1c7224 */ /* 0x100fe400078e0002 */
[----:B0-----:R-:W-:-:S04]  /*0430*/  IMAD R11, R9, R11, R2 ;  /* 0x0000000b090b7224 */ /* 0x001fc800078e0202 */
[----:B------:R-:W-:-:S07]  /*0440*/  IMAD R11, R11, R10, R3 ;  /* 0x0000000a0b0b7224 */ /* 0x000fce00078e0203 */
.L_x_56:
[----:B-1----:R-:W-:Y:S01]  /*0450*/  IADD3 R24, P2, PT, R11, UR8, RZ ;  /* 0x000000080b187c10 */ /* 0x002fe2000ff5e0ff */
[----:B------:R-:W-:Y:S02]  /*0460*/  IMAD.MOV.U32 R29, RZ, RZ, 0x1 ;  /* 0x00000001ff1d7424 */ /* 0x000fe400078e00ff */
[----:B------:R-:W-:Y:S01]  /*0470*/  VIADD R27, R27, 0x8 ;  /* 0x000000081b1b7836 */ /* 0x000fe20000000000 */
[----:B------:R-:W-:Y:S01]  /*0480*/  LEA.HI.X.SX32 R25, R11, UR9, 0x1, P2 ;  /* 0x000000090b197c11 */ /* 0x000fe200090f0eff */
[----:B------:R-:W-:Y:S01]  /*0490*/  VIADD R28, R28, 0x8 ;  /* 0x000000081c1c7836 */ /* 0x000fe20000000000 */
[----:B------:R-:W-:Y:S01]  /*04a0*/  IADD3 R22, P2, PT, R24, R10, RZ ;  /* 0x0000000a18167210 */ /* 0x000fe20007f5e0ff */
[----:B------:R-:W-:Y:S02]  /*04b0*/  IMAD R11, R10, 0x8, R11 ;  /* 0x000000080a0b7824 */ /* 0x000fe400078e020b */
[----:B------:R0:W-:Y:S01]  /*04c0*/  STG.E.U8 desc[UR10][R24.64], R29 ;  /* 0x0000001d18007986 */ /* 0x0001e2000c10110a */
[----:B------:R-:W-:-:S02]  /*04d0*/  IADD3.X R23, PT, PT, R25, UR4, RZ, P2, !PT ;  /* 0x0000000419177c10 */ /* 0x000fc400097fe4ff */
[----:B------:R-:W-:-:S03]  /*04e0*/  IADD3 R12, P2, PT, R22, R10, RZ ;  /* 0x0000000a160c7210 */ /* 0x000fc60007f5e0ff */
[----:B------:R1:W-:Y:S01]  /*04f0*/  STG.E.U8 desc[UR10][R22.64], R29 ;  /* 0x0000001d16007986 */ /* 0x0003e2000c10110a */
[----:B------:R-:W-:Y:S02]  /*0500*/  IADD3.X R13, PT, PT, R23, UR4, RZ, P2, !PT ;  /* 0x00000004170d7c10 */ /* 0x000fe400097fe4ff */
        /* <DEDUP_REMOVED lines=12> */
[----:B0-----:R-:W-:-:S03]  /*05d0*/  IADD3 R24, P2, PT, R20, R10, RZ ;  /* 0x0000000a14187210 */ /* 0x001fc60007f5e0ff */
[----:B------:R1:W-:Y:S01]  /*05e0*/  STG.E.U8 desc[UR10][R20.64], R29 ;  /* 0x0000001d14007986 */ /* 0x0003e2000c10110a */
[----:B------:R-:W-:Y:S02]  /*05f0*/  IADD3.X R25, PT, PT, R21, UR4, RZ, P2, !PT ;  /* 0x0000000415197c10 */ /* 0x000fe400097fe4ff */
[----:B------:R-:W-:-:S03]  /*0600*/  ISETP.NE.AND P2, PT, R27, RZ, PT ;  /* 0x000000ff1b00720c */ /* 0x000fc60003f45270 */
[----:B------:R1:W-:Y:S10]  /*0610*/  STG.E.U8 desc[UR10][R24.64], R29 ;  /* 0x0000001d18007986 */ /* 0x0003f4000c10110a */
[----:B------:R-:W-:Y:S05]  /*0620*/  @P2 BRA `(.L_x_56) ;  /* 0xfffffffc00882947 */ /* 0x000fea000383ffff */
.L_x_55:
[----:B------:R-:W-:Y:S05]  /*0630*/  BSYNC.RECONVERGENT B1 ;  /* 0x0000000000017941 */ /* 0x000fea0003800200 */
.L_x_54:
[----:B------:R-:W-:Y:S05]  /*0640*/  @!P1 BRA `(.L_x_53) ;  /* 0x0000000000c49947 */ /* 0x000fea0003800000 */
[----:B------:R-:W-:Y:S01]  /*0650*/  BSSY.RECONVERGENT B1, `(.L_x_57) ;  /* 0x0000015000017945 */ /* 0x000fe20003800200 */
[----:B------:R-:W-:-:S03]  /*0660*/  ISETP.NE.AND P1, PT, R8, RZ, PT ;  /* 0x000000ff0800720c */ /* 0x000fc60003f25270 */
[----:B------:R-:W-:Y:S10]  /*0670*/  @!P0 BRA `(.L_x_58) ;  /* 0x0000000000488947 */ /* 0x000ff40003800000 */
[----:B------:R-:W0:Y:S01]  /*0680*/  LDCU.64 UR6, c[0x0][0x388] ;  /* 0x00007100ff0677ac */ /* 0x000e220008000a00 */
[----:B-1----:R-:W-:Y:S01]  /*0690*/  IMAD.MOV.U32 R18, RZ, RZ, 0x1 ;  /* 0x00000001ff127424 */ /* 0x002fe200078e00ff */
[----:B------:R-:W1:Y:S01]  /*06a0*/  LDCU.64 UR12, c[0x0][0x3b0] ;  /* 0x00007600ff0c77ac */ /* 0x000e620008000a00 */
[----:B0-----:R-:W-:Y:S02]  /*06b0*/  IMAD R10, R9, UR7, R28 ;  /* 0x00000007090a7c24 */ /* 0x001fe4000f8e021c */
[----:B------:R-:W-:Y:S02]  /*06c0*/  VIADD R28, R28, 0x4 ;  /* 0x000000041c1c7836 */ /* 0x000fe40000000000 */
[----:B------:R-:W-:-:S05]  /*06d0*/  IMAD R11, R10, UR6, R3 ;  /* 0x000000060a0b7c24 */ /* 0x000fca000f8e0203 */
[----:B-1----:R-:W-:-:S04]  /*06e0*/  IADD3 R16, P3, PT, R11, UR12, RZ ;  /* 0x0000000c0b107c10 */ /* 0x002fc8000ff7e0ff */
[----:B------:R-:W-:Y:S02]  /*06f0*/  IADD3 R10, P2, PT, R16, UR6, RZ ;  /* 0x00000006100a7c10 */ /* 0x000fe4000ff5e0ff */
[----:B------:R-:W-:Y:S02]  /*0700*/  LEA.HI.X.SX32 R17, R11, UR13, 0x1, P3 ;  /* 0x0000000d0b117c11 */ /* 0x000fe400098f0eff */
[----:B------:R-:W-:Y:S02]  /*0710*/  IADD3 R12, P3, PT, R10, UR6, RZ ;  /* 0x000000060a0c7c10 */ /* 0x000fe4000ff7e0ff */
[----:B------:R-:W-:Y:S01]  /*0720*/  IADD3.X R11, PT, PT, R17, UR4, RZ, P2, !PT ;  /* 0x00000004110b7c10 */ /* 0x000fe200097fe4ff */
[----:B------:R0:W-:Y:S01]  /*0730*/  STG.E.U8 desc[UR10][R16.64], R18 ;  /* 0x0000001210007986 */ /* 0x0001e2000c10110a */
[----:B------:R-:W-:Y:S02]  /*0740*/  IADD3 R14, P2, PT, R12, UR6, RZ ;  /* 0x000000060c0e7c10 */ /* 0x000fe4000ff5e0ff */
[----:B------:R-:W-:Y:S01]  /*0750*/  IADD3.X R13, PT, PT, R11, UR4, RZ, P3, !PT ;  /* 0x000000040b0d7c10 */ /* 0x000fe20009ffe4ff */
[----:B------:R0:W-:Y:S03]  /*0760*/  STG.E.U8 desc[UR10][R10.64], R18 ;  /* 0x000000120a007986 */ /* 0x0001e6000c10110a */
[----:B------:R-:W-:Y:S01]  /*0770*/  IADD3.X R15, PT, PT, R13, UR4, RZ, P2, !PT ;  /* 0x000000040d0f7c10 */ /* 0x000fe200097fe4ff */
[----:B------:R0:W-:Y:S04]  /*0780*/  STG.E.U8 desc[UR10][R12.64], R18 ;  /* 0x000000120c007986 */ /* 0x0001e8000c10110a */
[----:B------:R0:W-:Y:S02]  /*0790*/  STG.E.U8 desc[UR10][R14.64], R18 ;  /* 0x000000120e007986 */ /* 0x0001e4000c10110a */
.L_x_58:
[----:B------:R-:W-:Y:S05]  /*07a0*/  BSYNC.RECONVERGENT B1 ;  /* 0x0000000000017941 */ /* 0x000fea0003800200 */
.L_x_57:
[----:B------:R-:W-:Y:S05]  /*07b0*/  @!P1 BRA `(.L_x_53) ;  /* 0x0000000000689947 */ /* 0x000fea0003800000 */
[----:B------:R-:W-:Y:S01]  /*07c0*/  ISETP.NE.AND P2, PT, R8, 0x1, PT ;  /* 0x000000010800780c */ /* 0x000fe20003f45270 */
[----:B------:R-:W-:Y:S01]  /*07d0*/  BSSY.RECONVERGENT B1, `(.L_x_59) ;  /* 0x000000f000017945 */ /* 0x000fe20003800200 */
[----:B------:R-:W-:-:S11]  /*07e0*/  LOP3.LUT P1, RZ, R6, 0x1, RZ, 0xc0, !PT ;  /* 0x0000000106ff7812 */ /* 0x000fd6000782c0ff */
[----:B------:R-:W-:Y:S05]  /*07f0*/  @!P2 BRA `(.L_x_60) ;  /* 0x000000000030a947 */ /* 0x000fea0003800000 */
[----:B------:R-:W2:Y:S01]  /*0800*/  LDCU.64 UR6, c[0x0][0x388] ;  /* 0x00007100ff0677ac */ /* 0x000ea20008000a00 */
[----:B01----:R-:W-:Y:S01]  /*0810*/  IMAD.MOV.U32 R14, RZ, RZ, 0x1 ;  /* 0x00000001ff0e7424 */ /* 0x003fe200078e00ff */
[----:B------:R-:W0:Y:S01]  /*0820*/  LDCU.64 UR12, c[0x0][0x3b0] ;  /* 0x00007600ff0c77ac */ /* 0x000e220008000a00 */
[----:B--2---:R-:W-:Y:S02]  /*0830*/  IMAD R10, R9, UR7, R28 ;  /* 0x00000007090a7c24 */ /* 0x004fe4000f8e021c */
[----:B------:R-:W-:Y:S02]  /*0840*/  VIADD R28, R28, 0x2 ;  /* 0x000000021c1c7836 */ /* 0x000fe40000000000 */
[----:B------:R-:W-:-:S05]  /*0850*/  IMAD R11, R10, UR6, R3 ;  /* 0x000000060a0b7c24 */ /* 0x000fca000f8e0203 */
[----:B0-----:R-:W-:-:S04]  /*0860*/  IADD3 R10, P2, PT, R11, UR12, RZ ;  /* 0x0000000c0b0a7c10 */ /* 0x001fc8000ff5e0ff */
[----:B------:R-:W-:Y:S02]  /*0870*/  LEA.HI.X.SX32 R11, R11, UR13, 0x1, P2 ;  /* 0x0000000d0b0b7c11 */ /* 0x000fe400090f0eff */
[----:B------:R-:W-:-:S03]  /*0880*/  IADD3 R12, P2, PT, R10, UR6, RZ ;  /* 0x000000060a0c7c10 */ /* 0x000fc6000ff5e0ff */
[----:B------:R2:W-:Y:S01]  /*0890*/  STG.E.U8 desc[UR10][R10.64], R14 ;  /* 0x0000000e0a007986 */ /* 0x0005e2000c10110a */
[----:B------:R-:W-:-:S05]  /*08a0*/  IADD3.X R13, PT, PT, R11, UR4, RZ, P2, !PT ;  /* 0x000000040b0d7c10 */ /* 0x000fca00097fe4ff */
[----:B------:R2:W-:Y:S04]  /*08b0*/  STG.E.U8 desc[UR10][R12.64], R14 ;  /* 0x0000000e0c007986 */ /* 0x0005e8000c10110a */
.L_x_60:
[----:B------:R-:W-:Y:S05]  /*08c0*/  BSYNC.RECONVERGENT B1 ;  /* 0x0000000000017941 */ /* 0x000fea0003800200 */
.L_x_59:
[----:B------:R-:W-:Y:S05]  /*08d0*/  @!P1 BRA `(.L_x_53) ;  /* 0x0000000000209947 */ /* 0x000fea0003800000 */
[----:B------:R-:W3:Y:S01]  /*08e0*/  LDCU.64 UR6, c[0x0][0x388] ;  /* 0x00007100ff0677ac */ /* 0x000ee20008000a00 */
[----:B012---:R-:W-:Y:S01]  /*08f0*/  IMAD.MOV.U32 R12, RZ, RZ, 0x1 ;  /* 0x00000001ff0c7424 */ /* 0x007fe200078e00ff */
[----:B------:R-:W0:Y:S01]  /*0900*/  LDCU.64 UR12, c[0x0][0x3b0] ;  /* 0x00007600ff0c77ac */ /* 0x000e220008000a00 */
[----:B---3--:R-:W-:-:S04]  /*0910*/  IMAD R10, R9, UR7, R28 ;  /* 0x00000007090a7c24 */ /* 0x008fc8000f8e021c */
[----:B------:R-:W-:-:S05]  /*0920*/  IMAD R11, R10, UR6, R3 ;  /* 0x000000060a0b7c24 */ /* 0x000fca000f8e0203 */
[----:B0-----:R-:W-:-:S04]  /*0930*/  IADD3 R10, P1, PT, R11, UR12, RZ ;  /* 0x0000000c0b0a7c10 */ /* 0x001fc8000ff3e0ff */
[----:B------:R-:W-:-:S05]  /*0940*/  LEA.HI.X.SX32 R11, R11, UR13, 0x1, P1 ;  /* 0x0000000d0b0b7c11 */ /* 0x000fca00088f0eff */
[----:B------:R3:W-:Y:S04]  /*0950*/  STG.E.U8 desc[UR10][R10.64], R12 ;  /* 0x0000000c0a007986 */ /* 0x0007e8000c10110a */
.L_x_53:
[----:B------:R-:W-:Y:S05]  /*0960*/  BSYNC.RECONVERGENT B0 ;  /* 0x0000000000007941 */ /* 0x000fea0003800200 */
.L_x_52:
[C---:B------:R-:W-:Y:S01]  /*0970*/  ISETP.GE.AND P1, PT, R9.reuse, R0, PT ;  /* 0x000000000900720c */ /* 0x040fe20003f26270 */
[----:B------:R-:W-:-:S12]  /*0980*/  VIADD R9, R9, 0x1 ;  /* 0x0000000109097836 */ /* 0x000fd80000000000 */
[----:B------:R-:W-:Y:S05]  /*0990*/  @!P1 BRA `(.L_x_61) ;  /* 0xfffffff800789947 */ /* 0x000fea000383ffff */
[----:B------:R-:W-:Y:S05]  /*09a0*/  EXIT ;  /* 0x000000000000794d */ /* 0x000fea0003800000 */
.L_x_62:
        /* <DEDUP_REMOVED lines=13> */
.L_x_89:


//--------------------- .text._ZN11circles_gpu16render_gpu_naiveEiiiPKfS1_S1_S1_S1_S1_S1_PfS2_S2_ --------------------------
	.section	.text._ZN11circles_gpu16render_gpu_naiveEiiiPKfS1_S1_S1_S1_S1_S1_PfS2_S2_,"ax",@progbits
	.align	128
        .global         _ZN11circles_gpu16render_gpu_naiveEiiiPKfS1_S1_S1_S1_S1_S1_PfS2_S2_
        .type           _ZN11circles_gpu16render_gpu_naiveEiiiPKfS1_S1_S1_S1_S1_S1_PfS2_S2_,@function
        .size           _ZN11circles_gpu16render_gpu_naiveEiiiPKfS1_S1_S1_S1_S1_S1_PfS2_S2_,(.L_x_90 - _ZN11circles_gpu16render_gpu_naiveEiiiPKfS1_S1_S1_S1_S1_S1_PfS2_S2_)
        .other          _ZN11circles_gpu16render_gpu_naiveEiiiPKfS1_S1_S1_S1_S1_S1_PfS2_S2_,@"STO_CUDA_ENTRY STV_DEFAULT"
_ZN11circles_gpu16render_gpu_naiveEiiiPKfS1_S1_S1_S1_S1_S1_PfS2_S2_:
.text._ZN11circles_gpu16render_gpu_naiveEiiiPKfS1_S1_S1_S1_S1_S1_PfS2_S2_:
[----:B------:R-:W-:Y:S01]  /*0000*/  LDC R1, c[0x0][0x37c] ;  /* 0x0000df00ff017b82 */ /* 0x000fe20000000800 */
[----:B------:R-:W0:Y:S01]  /*0010*/  LDCU.64 UR4, c[0x0][0x380] ;  /* 0x00007000ff0477ac */ /* 0x000e220008000a00 */
[----:B------:R-:W1:Y:S01]  /*0020*/  LDCU.64 UR8, c[0x0][0x358] ;  /* 0x00006b00ff0877ac */ /* 0x000e620008000a00 */
[----:B0-----:R-:W-:-:S04]  /*0030*/  UIMAD UR4, UR5, UR4, URZ ;  /* 0x00000004050472a4 */ /* 0x001fc8000f8e02ff */
[----:B------:R-:W-:-:S09]  /*0040*/  UISETP.GE.AND UP0, UPT, UR4, 0x1, UPT ;  /* 0x000000010400788c */ /* 0x000fd2000bf06270 */
[----:B-1----:R-:W-:Y:S05]  /*0050*/  BRA.U !UP0, `(.L_x_63) ;  /* 0x0000000508847547 */ /* 0x002fea000b800000 */
[----:B------:R-:W-:Y:S01]  /*0060*/  UISETP.GE.U32.AND UP0, UPT, UR4, 0x8, UPT ;  /* 0x000000080400788c */ /* 0x000fe2000bf06070 */
[----:B------:R-:W-:Y:S01]  /*0070*/  HFMA2 R0, -RZ, RZ, 0, 0 ;  /* 0x00000000ff007431 */ /* 0x000fe200000001ff */
[----:B------:R-:W-:-:S04]  /*0080*/  ULOP3.LUT UR5, UR4, 0x7, URZ, 0xc0, !UPT ;  /* 0x0000000704057892 */ /* 0x000fc8000f8ec0ff */
[----:B------:R-:W-:-:S03]  /*0090*/  UISETP.NE.AND UP1, UPT, UR5, URZ, UPT ;  /* 0x000000ff0500728c */ /* 0x000fc6000bf25270 */
[----:B------:R-:W-:Y:S08]  /*00a0*/  BRA.U !UP0, `(.L_x_64) ;  /* 0x0000000108947547 */ /* 0x000ff0000b800000 */
[----:B------:R-:W0:Y:S01]  /*00b0*/  LDC.64 R8, c[0x0][0x3c8] ;  /* 0x0000f200ff087b82 */ /* 0x000e220000000a00 */
[----:B------:R-:W-:Y:S01]  /*00c0*/  ULOP3.LUT UR6, UR4, 0x7ffffff8, URZ, 0xc0, !UPT ;  /* 0x7ffffff804067892 */ /* 0x000fe2000f8ec0ff */
[----:B------:R-:W-:-:S05]  /*00d0*/  MOV R15, RZ ;  /* 0x000000ff000f7202 */ /* 0x000fca0000000f00 */
[----:B------:R-:W-:Y:S01]  /*00e0*/  MOV R0, UR6 ;  /* 0x0000000600007c02 */ /* 0x000fe20008000f00 */
[----:B------:R-:W1:Y:S08]  /*00f0*/  LDC.64 R10, c[0x0][0x3d0] ;  /* 0x0000f400ff0a7b82 */ /* 0x000e700000000a00 */
[----:B------:R-:W2:Y:S02]  /*0100*/  LDC.64 R12, c[0x0][0x3d8] ;  /* 0x0000f600ff0c7b82 */ /* 0x000ea40000000a00 */
.L_x_65:
[----:B---3--:R-:W-:Y:S01]  /*0110*/  MOV R17, 0x3f800000 ;  /* 0x3f80000000117802 */ /* 0x008fe20000000f00 */
[----:B0-----:R-:W-:-:S04]  /*0120*/  IMAD.WIDE.U32 R2, R15, 0x4, R8 ;  /* 0x000000040f027825 */ /* 0x001fc800078e0008 */
[C---:B-1----:R-:W-:Y:S01]  /*0130*/  IMAD.WIDE.U32 R4, R15.reuse, 0x4, R10 ;  /* 0x000000040f047825 */ /* 0x042fe200078e000a */
[----:B------:R3:W-:Y:S03]  /*0140*/  STG.E desc[UR8][R2.64], R17 ;  /* 0x0000001102007986 */ /* 0x0007e6000c101908 */
[C---:B--2---:R-:W-:Y:S01]  /*0150*/  IMAD.WIDE.U32 R6, R15.reuse, 0x4, R12 ;  /* 0x000000040f067825 */ /* 0x044fe200078e000c */
[----:B------:R3:W-:Y:S01]  /*0160*/  STG.E desc[UR8][R4.64], R17 ;  /* 0x0000001104007986 */ /* 0x0007e2000c101908 */
[----:B------:R-:W-:-:S03]  /*0170*/  IADD3 R15, PT, PT, R15, 0x8, RZ ;  /* 0x000000080f0f7810 */ /* 0x000fc60007ffe0ff */
[----:B------:R3:W-:Y:S01]  /*0180*/  STG.E desc[UR8][R6.64], R17 ;  /* 0x0000001106007986 */ /* 0x0007e2000c101908 */
[----:B------:R-:W-:-:S03]  /*0190*/  ISETP.NE.AND P0, PT, R15, R0, PT ;  /* 0x000000000f00720c */ /* 0x000fc60003f05270 */
        /* <DEDUP_REMOVED lines=22> */
.L_x_64:
[----:B------:R-:W-:Y:S05]  /*0300*/  BRA.U !UP1, `(.L_x_63) ;  /* 0x0000000109d87547 */ /* 0x000fea000b800000 */
[----:B------:R-:W-:Y:S02]  /*0310*/  UISETP.GE.U32.AND UP0, UPT, UR5, 0x4, UPT ;  /* 0x000000040500788c */ /* 0x000fe4000bf06070 */
[----:B------:R-:W-:-:S04]  /*0320*/  ULOP3.LUT UR6, UR4, 0x3, URZ, 0xc0, !UPT ;  /* 0x0000000304067892 */ /* 0x000fc8000f8ec0ff */
[----:B------:R-:W-:-:S03]  /*0330*/  UISETP.NE.AND UP1, UPT, UR6, URZ, UPT ;  /* 0x000000ff0600728c */ /* 0x000fc6000bf25270 */
[----:B------:R-:W-:Y:S08]  /*0340*/  BRA.U !UP0, `(.L_x_66) ;  /* 0x0000000108507547 */ /* 0x000ff0000b800000 */
[----:B---3--:R-:W0:Y:S01]  /*0350*/  LDC.64 R2, c[0x0][0x3c8] ;  /* 0x0000f200ff027b82 */ /* 0x008e220000000a00 */
[----:B------:R-:W-:-:S07]  /*0360*/  HFMA2 R9, -RZ, RZ, 1.875, 0 ;  /* 0x3f800000ff097431 */ /* 0x000fce00000001ff */
[----:B------:R-:W1:Y:S08]  /*0370*/  LDC.64 R4, c[0x0][0x3d0] ;  /* 0x0000f400ff047b82 */ /* 0x000e700000000a00 */
[----:B------:R-:W2:Y:S01]  /*0380*/  LDC.64 R6, c[0x0][0x3d8] ;  /* 0x0000f600ff067b82 */ /* 0x000ea20000000a00 */
[----:B0-----:R-:W-:-:S05]  /*0390*/  IMAD.WIDE.U32 R2, R0, 0x4, R2 ;  /* 0x0000000400027825 */ /* 0x001fca00078e0002 */
[----:B------:R0:W-:Y:S01]  /*03a0*/  STG.E desc[UR8][R2.64], R9 ;  /* 0x0000000902007986 */ /* 0x0001e2000c101908 */
[----:B-1----:R-:W-:-:S05]  /*03b0*/  IMAD.WIDE.U32 R4, R0, 0x4, R4 ;  /* 0x0000000400047825 */ /* 0x002fca00078e0004 */
[----:B------:R0:W-:Y:S01]  /*03c0*/  STG.E desc[UR8][R4.64], R9 ;  /* 0x0000000904007986 */ /* 0x0001e2000c101908 */
[C---:B--2---:R-:W-:Y:S01]  /*03d0*/  IMAD.WIDE.U32 R6, R0.reuse, 0x4, R6 ;  /* 0x0000000400067825 */ /* 0x044fe200078e0006 */
[----:B------:R-:W-:-:S04]  /*03e0*/  IADD3 R0, PT, PT, R0, 0x4, RZ ;  /* 0x0000000400007810 */ /* 0x000fc80007ffe0ff */
        /* <DEDUP_REMOVED lines=9> */
[----:B------:R0:W-:Y:S02]  /*0480*/  STG.E desc[UR8][R6.64+0xc], R9 ;  /* 0x00000c0906007986 */ /* 0x0001e4000c101908 */
.L_x_66:
[----:B------:R-:W-:Y:S05]  /*0490*/  BRA.U !UP1, `(.L_x_63) ;  /* 0x0000000109747547 */ /* 0x000fea000b800000 */
[----:B------:R-:W-:Y:S02]  /*04a0*/  UISETP.NE.AND UP0, UPT, UR6, 0x1, UPT ;  /* 0x000000010600788c */ /* 0x000fe4000bf05270 */
[----:B------:R-:W-:-:S04]  /*04b0*/  ULOP3.LUT UR4, UR4, 0x1, URZ, 0xc0, !UPT ;  /* 0x0000000104047892 */ /* 0x000fc8000f8ec0ff */
[----:B------:R-:W-:-:S03]  /*04c0*/  UISETP.NE.U32.AND UP1, UPT, UR4, 0x1, UPT ;  /* 0x000000010400788c */ /* 0x000fc6000bf25070 */
[----:B------:R-:W-:Y:S08]  /*04d0*/  BRA.U !UP0, `(.L_x_67) ;  /* 0x0000000108387547 */ /* 0x000ff0000b800000 */
[----:B0--3--:R-:W0:Y:S01]  /*04e0*/  LDC.64 R2, c[0x0][0x3c8] ;  /* 0x0000f200ff027b82 */ /* 0x009e220000000a00 */
[----:B------:R-:W-:-:S07]  /*04f0*/  MOV R9, 0x3f800000 ;  /* 0x3f80000000097802 */ /* 0x000fce0000000f00 */
        /* <DEDUP_REMOVED lines=11> */
[----:B------:R4:W-:Y:S02]  /*05b0*/  STG.E desc[UR8][R6.64+0x4], R9 ;  /* 0x0000040906007986 */ /* 0x0009e4000c101908 */
.L_x_67:
[----:B------:R-:W-:Y:S05]  /*05c0*/  BRA.U UP1, `(.L_x_63) ;  /* 0x0000000101287547 */ /* 0x000fea000b800000 */
[----:B0--34-:R-:W0:Y:S01]  /*05d0*/  LDC.64 R2, c[0x0][0x3c8] ;  /* 0x0000f200ff027b82 */ /* 0x019e220000000a00 */
[----:B------:R-:W-:-:S07]  /*05e0*/  HFMA2 R9, -RZ, RZ, 1.875, 0 ;  /* 0x3f800000ff097431 */ /* 0x000fce00000001ff */
[----:B------:R-:W1:Y:S08]  /*05f0*/  LDC.64 R4, c[0x0][0x3d0] ;  /* 0x0000f400ff047b82 */ /* 0x000e700000000a00 */
[----:B------:R-:W2:Y:S01]  /*0600*/  LDC.64 R6, c[0x0][0x3d8] ;  /* 0x0000f600ff067b82 */ /* 0x000ea20000000a00 */
[----:B0-----:R-:W-:-:S05]  /*0610*/  IMAD.WIDE.U32 R2, R0, 0x4, R2 ;  /* 0x0000000400027825 */ /* 0x001fca00078e0002 */
[----:B------:R0:W-:Y:S01]  /*0620*/  STG.E desc[UR8][R2.64], R9 ;  /* 0x0000000902007986 */ /* 0x0001e2000c101908 */
[----:B-1----:R-:W-:-:S05]  /*0630*/  IMAD.WIDE.U32 R4, R0, 0x4, R4 ;  /* 0x0000000400047825 */ /* 0x002fca00078e0004 */
[----:B------:R0:W-:Y:S01]  /*0640*/  STG.E desc[UR8][R4.64], R9 ;  /* 0x0000000904007986 */ /* 0x0001e2000c101908 */
[----:B--2---:R-:W-:-:S05]  /*0650*/  IMAD.WIDE.U32 R6, R0, 0x4, R6 ;  /* 0x0000000400067825 */ /* 0x004fca00078e0006 */
[----:B------:R0:W-:Y:S02]  /*0660*/  STG.E desc[UR8][R6.64], R9 ;  /* 0x0000000906007986 */ /* 0x0001e4000c101908 */
.L_x_63:
[----:B------:R-:W1:Y:S02]  /*0670*/  LDC R0, c[0x0][0x388] ;  /* 0x0000e200ff007b82 */ /* 0x000e640000000800 */
[----:B-1----:R-:W-:-:S13]  /*0680*/  ISETP.GE.AND P0, PT, R0, 0x1, PT ;  /* 0x000000010000780c */ /* 0x002fda0003f06270 */
[----:B------:R-:W-:Y:S05]  /*0690*/  @!P0 EXIT ;  /* 0x000000000000894d */ /* 0x000fea0003800000 */
[----:B------:R-:W-:-:S07]  /*06a0*/  MOV R0, RZ ;  /* 0x000000ff00007202 */ /* 0x000fce0000000f00 */
.L_x_79:
[----:B0--34-:R-:W0:Y:S01]  /*06b0*/  LDC.64 R2, c[0x0][0x398] ;  /* 0x0000e600ff027b82 */ /* 0x019e220000000a00 */
[----:B------:R-:W1:Y:S07]  /*06c0*/  LDCU UR4, c[0x0][0x388] ;  /* 0x00007100ff0477ac */ /* 0x000e6e0008000800 */
[----:B------:R-:W2:Y:S08]  /*06d0*/  LDC.64 R4, c[0x0][0x3a0] ;  /* 0x0000e800ff047b82 */ /* 0x000eb00000000a00 */
[----:B------:R-:W3:Y:S01]  /*06e0*/  LDC.64 R12, c[0x0][0x390] ;  /* 0x0000e400ff0c7b82 */ /* 0x000ee20000000a00 */
[----:B0-----:R-:W-:-:S05]  /*06f0*/  IMAD.WIDE.U32 R2, R0, 0x4, R2 ;  /* 0x0000000400027825 */ /* 0x001fca00078e0002 */
[----:B------:R-:W4:Y:S01]  /*0700*/  LDG.E R10, desc[UR8][R2.64] ;  /* 0x00000008020a7981 */ /* 0x000f22000c1e1900 */
[----:B--2---:R-:W-:-:S05]  /*0710*/  IMAD.WIDE.U32 R4, R0, 0x4, R4 ;  /* 0x0000000400047825 */ /* 0x004fca00078e0004 */
[----:B------:R-:W4:Y:S01]  /*0720*/  LDG.E R15, desc[UR8][R4.64] ;  /* 0x00000008040f7981 */ /* 0x000f22000c1e1900 */
[----:B------:R-:W-:Y:S02]  /*0730*/  MOV R17, R0 ;  /* 0x0000000000117202 */ /* 0x000fe40000000f00 */
[----:B------:R-:W-:-:S04]  /*0740*/  IADD3 R0, PT, PT, R0, 0x1, RZ ;  /* 0x0000000100007810 */ /* 0x000fc80007ffe0ff */
[----:B-1----:R-:W-:Y:S01]  /*0750*/  ISETP.NE.AND P4, PT, R0, UR4, PT ;  /* 0x0000000400007c0c */ /* 0x002fe2000bf85270 */
[C-C-:B----4-:R-:W-:Y:S01]  /*0760*/  FADD R7, R10.reuse, R15.reuse ;  /* 0x0000000f0a077221 */ /* 0x150fe20000000000 */
[----:B------:R-:W-:-:S03]  /*0770*/  FADD R6, R10, -R15 ;  /* 0x8000000f0a067221 */ /* 0x000fc60000000000 */
[----:B------:R-:W-:Y:S01]  /*0780*/  FADD R7, R7, 1 ;  /* 0x3f80000007077421 */ /* 0x000fe20000000000 */
[----:B------:R-:W-:Y:S08]  /*0790*/  F2I.TRUNC.NTZ R14, R6 ;  /* 0x00000006000e7305 */ /* 0x000ff0000020f100 */
[----:B------:R-:W0:Y:S02]  /*07a0*/  F2I.TRUNC.NTZ R11, R7 ;  /* 0x00000007000b7305 */ /* 0x000e24000020f100 */
[----:B0-----:R-:W-:-:S13]  /*07b0*/  ISETP.GT.AND P0, PT, R14, R11, PT ;  /* 0x0000000b0e00720c */ /* 0x001fda0003f04270 */
[----:B---3--:R-:W-:Y:S05]  /*07c0*/  @P0 BRA `(.L_x_68) ;  /* 0x00000010007c0947 */ /* 0x008fea0003800000 */
[----:B------:R-:W-:Y:S01]  /*07d0*/  IMAD.WIDE.U32 R12, R17, 0x4, R12 ;  /* 0x00000004110c7825 */ /* 0x000fe200078e000c */
[----:B------:R-:W0:Y:S05]  /*07e0*/  LDC.64 R2, c[0x0][0x3c0] ;  /* 0x0000f000ff027b82 */ /* 0x000e2a0000000a00 */
[----:B------:R-:W2:Y:S01]  /*07f0*/  LDG.E R12, desc[UR8][R12.64] ;  /* 0x000000080c0c7981 */ /* 0x000ea2000c1e1900 */
[----:B------:R-:W-:Y:S02]  /*0800*/  FMUL R18, R15, R15 ;  /* 0x0000000f0f127220 */ /* 0x000fe40000400000 */
[----:B------:R-:W1:Y:S03]  /*0810*/  LDC.64 R6, c[0x0][0x3b0] ;  /* 0x0000ec00ff067b82 */ /* 0x000e660000000a00 */
[----:B------:R-:W-:-:S05]  /*0820*/  R2UR UR5, R18 ;  /* 0x00000000120572ca */ /* 0x000fca00000e0000 */
[----:B------:R-:W3:Y:S01]  /*0830*/  LDC.64 R8, c[0x0][0x3b8] ;  /* 0x0000ee00ff087b82 */ /* 0x000ee20000000a00 */
[----:B0-----:R-:W-:-:S04]  /*0840*/  IMAD.WIDE.U32 R2, R17, 0x4, R2 ;  /* 0x0000000411027825 */ /* 0x001fc800078e0002 */
[----:B-1----:R-:W-:-:S04]  /*0850*/  IMAD.WIDE.U32 R6, R17, 0x4, R6 ;  /* 0x0000000411067825 */ /* 0x002fc800078e0006 */
[----:B---3--:R-:W-:-:S04]  /*0860*/  IMAD.WIDE.U32 R8, R17, 0x4, R8 ;  /* 0x0000000411087825 */ /* 0x008fc800078e0008 */
[C-C-:B--2---:R-:W-:Y:S01]  /*0870*/  FADD R4, R12.reuse, R15.reuse ;  /* 0x0000000f0c047221 */ /* 0x144fe20000000000 */
[----:B------:R-:W-:-:S03]  /*0880*/  FADD R15, R12, -R15 ;  /* 0x8000000f0c0f7221 */ /* 0x000fc60000000000 */
[----:B------:R-:W-:Y:S01]  /*0890*/  FADD R16, R4, 1 ;  /* 0x3f80000004107421 */ /* 0x000fe20000000000 */
[----:B------:R-:W-:Y:S01]  /*08a0*/  F2I.TRUNC.NTZ R13, R15 ;  /* 0x0000000f000d7305 */ /* 0x000fe2000020f100 */
[----:B------:R-:W0:Y:S07]  /*08b0*/  LDC.64 R4, c[0x0][0x3a8] ;  /* 0x0000ea00ff047b82 */ /* 0x000e2e0000000a00 */
[----:B------:R-:W1:Y:S02]  /*08c0*/  F2I.TRUNC.NTZ R16, R16 ;  /* 0x0000001000107305 */ /* 0x000e64000020f100 */
[----:B-1----:R-:W-:Y:S01]  /*08d0*/  R2UR UR4, R16 ;  /* 0x00000000100472ca */ /* 0x002fe200000e0000 */
[----:B0-----:R-:W-:-:S14]  /*08e0*/  IMAD.WIDE.U32 R4, R17, 0x4, R4 ;  /* 0x0000000411047825 */ /* 0x001fdc00078e0004 */
.L_x_78:
[----:B------:R-:W-:-:S13]  /*08f0*/  ISETP.LE.AND P0, PT, R13, UR4, PT ;  /* 0x000000040d007c0c */ /* 0x000fda000bf03270 */
[----:B------:R-:W-:Y:S05]  /*0900*/  @!P0 BRA `(.L_x_69) ;  /* 0x0000001000208947 */ /* 0x000fea0003800000 */
[----:B------:R-:W-:Y:S01]  /*0910*/  UIADD3 UR6, UPT, UPT, UR4, 0x1, URZ ;  /* 0x0000000104067890 */ /* 0x000fe2000fffe0ff */
[----:B------:R-:W-:Y:S02]  /*0920*/  I2FP.F32.S32 R15, R14 ;  /* 0x0000000e000f7245 */ /* 0x000fe40000201400 */
[----:B------:R-:W-:-:S03]  /*0930*/  MOV R22, R13 ;  /* 0x0000000d00167202 */ /* 0x000fc60000000f00 */
[----:B------:R-:W-:Y:S01]  /*0940*/  IADD3 R20, PT, PT, -R13, UR6, RZ ;  /* 0x000000060d147c10 */ /* 0x000fe2000fffe1ff */
[----:B------:R-:W-:-:S03]  /*0950*/  FADD R15, -R10, R15 ;  /* 0x0000000f0a0f7221 */ /* 0x000fc60000000100 */
[----:B------:R-:W-:Y:S01]  /*0960*/  LOP3.LUT R16, R20, 0x3, RZ, 0xc0, !PT ;  /* 0x0000000314107812 */ /* 0x000fe200078ec0ff */
[----:B------:R-:W-:-:S03]  /*0970*/  FMUL R15, R15, R15 ;  /* 0x0000000f0f0f7220 */ /* 0x000fc60000400000 */
[----:B------:R-:W-:-:S13]  /*0980*/  ISETP.NE.AND P0, PT, R16, RZ, PT ;  /* 0x000000ff1000720c */ /* 0x000fda0003f05270 */
[----:B------:R-:W-:Y:S05]  /*0990*/  @!P0 BRA `(.L_x_70) ;  /* 0x0000000400bc8947 */ /* 0x000fea0003800000 */
[----:B------:R-:W0:Y:S01]  /*09a0*/  LDCU.64 UR6, c[0x0][0x380] ;  /* 0x00007000ff0677ac */ /* 0x000e220008000a00 */
[----:B------:R-:W-:Y:S02]  /*09b0*/  I2FP.F32.S32 R17, R13 ;  /* 0x0000000d00117245 */ /* 0x000fe40000201400 */
[C---:B------:R-:W-:Y:S02]  /*09c0*/  LOP3.LUT R18, R13.reuse, R14, RZ, 0xfc, !PT ;  /* 0x0000000e0d127212 */ /* 0x040fe400078efcff */
[----:B------:R-:W-:Y:S01]  /*09d0*/  IADD3 R21, PT, PT, R13, 0x1, RZ ;  /* 0x000000010d157810 */ /* 0x000fe20007ffe0ff */
[----:B------:R-:W-:Y:S01]  /*09e0*/  FADD R16, -R12, R17 ;  /* 0x000000110c107221 */ /* 0x000fe20000000100 */
[----:B------:R-:W-:-:S03]  /*09f0*/  LOP3.LUT R17, R20, 0x3, RZ, 0xc0, !PT ;  /* 0x0000000314117812 */ /* 0x000fc600078ec0ff */
[----:B------:R-:W-:Y:S01]  /*0a00*/  FFMA R16, R16, R16, R15 ;  /* 0x0000001010107223 */ /* 0x000fe2000000000f */
[----:B------:R-:W-:Y:S02]  /*0a10*/  ISETP.NE.AND P2, PT, R17, 0x1, PT ;  /* 0x000000011100780c */ /* 0x000fe40003f45270 */
[----:B0-----:R-:W-:-:S04]  /*0a20*/  ISETP.GE.AND P0, PT, R14, UR7, PT ;  /* 0x000000070e007c0c */ /* 0x001fc8000bf06270 */
[----:B------:R-:W-:-:S04]  /*0a30*/  ISETP.GE.OR P1, PT, R13, UR6, P0 ;  /* 0x000000060d007c0c */ /* 0x000fc80008726670 */
[----:B------:R-:W-:-:S04]  /*0a40*/  ISETP.LT.OR P1, PT, R18, RZ, P1 ;  /* 0x000000ff1200720c */ /* 0x000fc80000f21670 */
[----:B------:R-:W-:-:S13]  /*0a50*/  FSETP.GEU.OR P1, PT, R16, UR5, P1 ;  /* 0x0000000510007c0b */ /* 0x000fda0008f2e400 */
[----:B------:R-:W-:Y:S05]  /*0a60*/  @P1 BRA `(.L_x_71) ;  /* 0x0000000000601947 */ /* 0x000fea0003800000 */
[----:B------:R-:W0:Y:S01]  /*0a70*/  LDC.64 R16, c[0x0][0x3c8] ;  /* 0x0000f200ff107b82 */ /* 0x000e220000000a00 */
[----:B------:R-:W-:Y:S01]  /*0a80*/  IMAD R25, R14, UR6, R13 ;  /* 0x000000060e197c24 */ /* 0x000fe2000f8e020d */
[----:B------:R-:W2:Y:S04]  /*0a90*/  LDG.E R24, desc[UR8][R2.64] ;  /* 0x0000000802187981 */ /* 0x000ea8000c1e1900 */
[----:B------:R-:W3:Y:S02]  /*0aa0*/  LDG.E R31, desc[UR8][R6.64] ;  /* 0x00000008061f7981 */ /* 0x000ee4000c1e1900 */
[----:B------:R-:W1:Y:S02]  /*0ab0*/  LDC.64 R22, c[0x0][0x3d0] ;  /* 0x0000f400ff167b82 */ /* 0x000e640000000a00 */
[----:B------:R-:W4:Y:S04]  /*0ac0*/  LDG.E R33, desc[UR8][R8.64] ;  /* 0x0000000808217981 */ /* 0x000f28000c1e1900 */
[----:B------:R-:W5:Y:S02]  /*0ad0*/  LDG.E R29, desc[UR8][R4.64] ;  /* 0x00000008041d7981 */ /* 0x000f64000c1e1900 */
[----:B------:R-:W1:Y:S01]  /*0ae0*/  LDC.64 R18, c[0x0][0x3d8] ;  /* 0x0000f600ff127b82 */ /* 0x000e620000000a00 */
[----:B0-----:R-:W-:-:S04]  /*0af0*/  IMAD.WIDE R16, R25, 0x4, R16 ;  /* 0x0000000419107825 */ /* 0x001fc800078e0210 */
[----:B-1----:R-:W-:-:S05]  /*0b00*/  IMAD.WIDE R22, R25, 0x4, R22 ;  /* 0x0000000419167825 */ /* 0x002fca00078e0216 */
[----:B------:R-:W5:Y:S01]  /*0b10*/  LDG.E R26, desc[UR8][R22.64] ;  /* 0x00000008161a7981 */ /* 0x000f62000c1e1900 */
[----:B------:R-:W-:-:S03]  /*0b20*/  IMAD.WIDE R18, R25, 0x4, R18 ;  /* 0x0000000419127825 */ /* 0x000fc600078e0212 */
[----:B------:R-:W5:Y:S04]  /*0b30*/  LDG.E R25, desc[UR8][R16.64] ;  /* 0x0000000810197981 */ /* 0x000f68000c1e1900 */
[----:B------:R-:W5:Y:S01]  /*0b40*/  LDG.E R27, desc[UR8][R18.64] ;  /* 0x00000008121b7981 */ /* 0x000f62000c1e1900 */
[C---:B--2---:R-:W-:Y:S01]  /*0b50*/  FADD R28, -R24.reuse, 1 ;  /* 0x3f800000181c7421 */ /* 0x044fe20000000100 */
[C---:B---3--:R-:W-:Y:S01]  /*0b60*/  FMUL R31, R24.reuse, R31 ;  /* 0x0000001f181f7220 */ /* 0x048fe20000400000 */
[----:B----4-:R-:W-:-:S03]  /*0b70*/  FMUL R30, R24, R33 ;  /* 0x00000021181e7220 */ /* 0x010fc60000400000 */
[-C--:B-----5:R-:W-:Y:S01]  /*0b80*/  FFMA R31, R26, R28.reuse, R31 ;  /* 0x0000001c1a1f7223 */ /* 0x0a0fe2000000001f */
[----:B------:R-:W-:-:S04]  /*0b90*/  FMUL R25, R25, R28 ;  /* 0x0000001c19197220 */ /* 0x000fc80000400000 */
[----:B------:R-:W-:Y:S01]  /*0ba0*/  FFMA R25, R24, R29, R25 ;  /* 0x0000001d18197223 */ /* 0x000fe20000000019 */
[----:B------:R-:W-:-:S04]  /*0bb0*/  FFMA R27, R27, R28, R30 ;  /* 0x0000001c1b1b7223 */ /* 0x000fc8000000001e */
[----:B------:R0:W-:Y:S04]  /*0bc0*/  STG.E desc[UR8][R16.64], R25 ;  /* 0x0000001910007986 */ /* 0x0001e8000c101908 */
[----:B------:R0:W-:Y:S04]  /*0bd0*/  STG.E desc[UR8][R22.64], R31 ;  /* 0x0000001f16007986 */ /* 0x0001e8000c101908 */
[----:B------:R0:W-:Y:S02]  /*0be0*/  STG.E desc[UR8][R18.64], R27 ;  /* 0x0000001b12007986 */ /* 0x0001e4000c101908 */
.L_x_71:
[----:B0-----:R-:W-:Y:S01]  /*0bf0*/  MOV R22, R21 ;  /* 0x0000001500167202 */ /* 0x001fe20000000f00 */
[----:B------:R-:W-:Y:S06]  /*0c00*/  @!P2 BRA `(.L_x_70) ;  /* 0x000000040020a947 */ /* 0x000fec0003800000 */
[----:B------:R-:W-:Y:S02]  /*0c10*/  I2FP.F32.S32 R17, R21 ;  /* 0x0000001500117245 */ /* 0x000fe40000201400 */
[----:B------:R-:W-:Y:S02]  /*0c20*/  ISETP.GE.OR P1, PT, R21, UR6, P0 ;  /* 0x0000000615007c0c */ /* 0x000fe40008726670 */
[----:B------:R-:W-:Y:S01]  /*0c30*/  LOP3.LUT R20, R20, 0x3, RZ, 0xc0, !PT ;  /* 0x0000000314147812 */ /* 0x000fe200078ec0ff */
[----:B------:R-:W-:Y:S01]  /*0c40*/  FADD R17, -R12, R17 ;  /* 0x000000110c117221 */ /* 0x000fe20000000100 */
[----:B------:R-:W-:Y:S02]  /*0c50*/  IADD3 R19, PT, PT, R13, 0x2, RZ ;  /* 0x000000020d137810 */ /* 0x000fe40007ffe0ff */
[----:B------:R-:W-:Y:S01]  /*0c60*/  ISETP.NE.AND P2, PT, R20, 0x2, PT ;  /* 0x000000021400780c */ /* 0x000fe20003f45270 */
[----:B------:R-:W-:Y:S01]  /*0c70*/  FMUL R16, R17, R17 ;  /* 0x0000001111107220 */ /* 0x000fe20000400000 */
[----:B------:R-:W-:-:S03]  /*0c80*/  LOP3.LUT R17, R21, R14, RZ, 0xfc, !PT ;  /* 0x0000000e15117212 */ /* 0x000fc600078efcff */
[----:B------:R-:W-:Y:S01]  /*0c90*/  FADD R16, R16, R15 ;  /* 0x0000000f10107221 */ /* 0x000fe20000000000 */
        /* <DEDUP_REMOVED lines=8> */
[----:B------:R-:W4:Y:S06]  /*0d20*/  LDG.E R35, desc[UR8][R8.64] ;  /* 0x0000000808237981 */ /* 0x000f2c000c1e1900 */
[----:B------:R-:W5:Y:S01]  /*0d30*/  LDC.64 R16, c[0x0][0x3d8] ;  /* 0x0000f600ff107b82 */ /* 0x000f620000000a00 */
[----:B0-----:R-:W-:-:S05]  /*0d40*/  IMAD.WIDE R20, R27, 0x4, R24 ;  /* 0x000000041b147825 */ /* 0x001fca00078e0218 */
[----:B------:R-:W3:Y:S01]  /*0d50*/  LDG.E R24, desc[UR8][R20.64] ;  /* 0x0000000814187981 */ /* 0x000ee2000c1e1900 */
[----:B-1----:R-:W-:-:S05]  /*0d60*/  IMAD.WIDE R22, R27, 0x4, R22 ;  /* 0x000000041b167825 */ /* 0x002fca00078e0216 */
[----:B------:R-:W3:Y:S01]  /*0d70*/  LDG.E R25, desc[UR8][R22.64] ;  /* 0x0000000816197981 */ /* 0x000ee2000c1e1900 */
[----:B-----5:R-:W-:-:S03]  /*0d80*/  IMAD.WIDE R16, R27, 0x4, R16 ;  /* 0x000000041b107825 */ /* 0x020fc600078e0210 */
[----:B------:R-:W5:Y:S04]  /*0d90*/  LDG.E R27, desc[UR8][R4.64] ;  /* 0x00000008041b7981 */ /* 0x000f68000c1e1900 */
[----:B------:R-:W5:Y:S01]  /*0da0*/  LDG.E R26, desc[UR8][R16.64] ;  /* 0x00000008101a7981 */ /* 0x000f62000c1e1900 */
[C---:B--2---:R-:W-:Y:S01]  /*0db0*/  FADD R29, -R18.reuse, 1 ;  /* 0x3f800000121d7421 */ /* 0x044fe20000000100 */
[----:B----4-:R-:W-:-:S03]  /*0dc0*/  FMUL R35, R18, R35 ;  /* 0x0000002312237220 */ /* 0x010fc60000400000 */
[----:B---3--:R-:W-:Y:S01]  /*0dd0*/  FMUL R31, R24, R29 ;  /* 0x0000001d181f7220 */ /* 0x008fe20000400000 */
[----:B------:R-:W-:-:S04]  /*0de0*/  FMUL R24, R18, R33 ;  /* 0x0000002112187220 */ /* 0x000fc80000400000 */
[----:B------:R-:W-:Y:S01]  /*0df0*/  FFMA R25, R25, R29, R24 ;  /* 0x0000001d19197223 */ /* 0x000fe20000000018 */
[----:B-----5:R-:W-:Y:S01]  /*0e00*/  FFMA R27, R18, R27, R31 ;  /* 0x0000001b121b7223 */ /* 0x020fe2000000001f */
[----:B------:R-:W-:-:S04]  /*0e10*/  FFMA R35, R26, R29, R35 ;  /* 0x0000001d1a237223 */ /* 0x000fc80000000023 */
[----:B------:R0:W-:Y:S04]  /*0e20*/  STG.E desc[UR8][R20.64], R27 ;  /* 0x0000001b14007986 */ /* 0x0001e8000c101908 */
[----:B------:R0:W-:Y:S04]  /*0e30*/  STG.E desc[UR8][R22.64], R25 ;  /* 0x0000001916007986 */ /* 0x0001e8000c101908 */
[----:B------:R0:W-:Y:S02]  /*0e40*/  STG.E desc[UR8][R16.64], R35 ;  /* 0x0000002310007986 */ /* 0x0001e4000c101908 */
.L_x_72:
[----:B0-----:R-:W-:Y:S01]  /*0e50*/  MOV R22, R19 ;  /* 0x0000001300167202 */ /* 0x001fe20000000f00 */
[----:B------:R-:W-:Y:S06]  /*0e60*/  @!P2 BRA `(.L_x_70) ;  /* 0x000000000088a947 */ /* 0x000fec0003800000 */
[----:B------:R-:W-:Y:S02]  /*0e70*/  I2FP.F32.S32 R17, R19 ;  /* 0x0000001300117245 */ /* 0x000fe40000201400 */
[----:B------:R-:W-:Y:S02]  /*0e80*/  ISETP.GE.OR P0, PT, R19, UR6, P0 ;  /* 0x0000000613007c0c */ /* 0x000fe40008706670 */
[----:B------:R-:W-:Y:S01]  /*0e90*/  IADD3 R22, PT, PT, R13, 0x3, RZ ;  /* 0x000000030d167810 */ /* 0x000fe20007ffe0ff */
[----:B------:R-:W-:-:S04]  /*0ea0*/  FADD R17, -R12, R17 ;  /* 0x000000110c117221 */ /* 0x000fc80000000100 */
        /* <DEDUP_REMOVED lines=14> */
[----:B0-----:R-:W-:-:S05]  /*0f90*/  IMAD.WIDE R18, R27, 0x4, R24 ;  /* 0x000000041b127825 */ /* 0x001fca00078e0218 */
[----:B------:R-:W5:Y:S01]  /*0fa0*/  LDG.E R24, desc[UR8][R18.64] ;  /* 0x0000000812187981 */ /* 0x000f62000c1e1900 */
[----:B-1----:R-:W-:-:S05]  /*0fb0*/  IMAD.WIDE R20, R27, 0x4, R20 ;  /* 0x000000041b147825 */ /* 0x002fca00078e0214 */
[----:B------:R-:W5:Y:S01]  /*0fc0*/  LDG.E R25, desc[UR8][R20.64] ;  /* 0x0000000814197981 */ /* 0x000f62000c1e1900 */
[----:B------:R-:W-:-:S05]  /*0fd0*/  IMAD.WIDE R16, R27, 0x4, R16 ;  /* 0x000000041b107825 */ /* 0x000fca00078e0210 */
[----:B------:R-:W5:Y:S01]  /*0fe0*/  LDG.E R26, desc[UR8][R16.64] ;  /* 0x00000008101a7981 */ /* 0x000f62000c1e1900 */
[C---:B--2---:R-:W-:Y:S01]  /*0ff0*/  FADD R27, -R23.reuse, 1 ;  /* 0x3f800000171b7421 */ /* 0x044fe20000000100 */
[C---:B---3--:R-:W-:Y:S01]  /*1000*/  FMUL R30, R23.reuse, R30 ;  /* 0x0000001e171e7220 */ /* 0x048fe20000400000 */
[----:B----4-:R-:W-:Y:S02]  /*1010*/  FMUL R29, R23, R32 ;  /* 0x00000020171d7220 */ /* 0x010fe40000400000 */
[----:B-----5:R-:W-:-:S04]  /*1020*/  FMUL R24, R24, R27 ;  /* 0x0000001b18187220 */ /* 0x020fc80000400000 */
[----:B------:R-:W-:Y:S01]  /*1030*/  FFMA R23, R23, R28, R24 ;  /* 0x0000001c17177223 */ /* 0x000fe20000000018 */
[----:B------:R-:W-:-:S04]  /*1040*/  FFMA R25, R25, R27, R30 ;  /* 0x0000001b19197223 */ /* 0x000fc8000000001e */
[----:B------:R0:W-:Y:S01]  /*1050*/  STG.E desc[UR8][R18.64], R23 ;  /* 0x0000001712007986 */ /* 0x0001e2000c101908 */
[----:B------:R-:W-:-:S03]  /*1060*/  FFMA R29, R26, R27, R29 ;  /* 0x0000001b1a1d7223 */ /* 0x000fc6000000001d */
[----:B------:R0:W-:Y:S04]  /*1070*/  STG.E desc[UR8][R20.64], R25 ;  /* 0x0000001914007986 */ /* 0x0001e8000c101908 */
[----:B------:R0:W-:Y:S02]  /*1080*/  STG.E desc[UR8][R16.64], R29 ;  /* 0x0000001d10007986 */ /* 0x0001e4000c101908 */
.L_x_70:
[----:B0-----:R-:W-:-:S04]  /*1090*/  IADD3 R16, PT, PT, -R13, UR4, RZ ;  /* 0x000000040d107c10 */ /* 0x001fc8000fffe1ff */
[----:B------:R-:W-:-:S13]  /*10a0*/  ISETP.GE.U32.AND P0, PT, R16, 0x3, PT ;  /* 0x000000031000780c */ /* 0x000fda0003f06070 */
[----:B------:R-:W-:Y:S05]  /*10b0*/  @!P0 BRA `(.L_x_69) ;  /* 0x0000000800348947 */ /* 0x000fea0003800000 */
[----:B------:R-:W0:Y:S01]  /*10c0*/  LDCU.64 UR6, c[0x0][0x380] ;  /* 0x00007000ff0677ac */ /* 0x000e220008000a00 */
[----:B------:R-:W-:Y:S01]  /*10d0*/  IADD3 R17, PT, PT, R22, 0x1, RZ ;  /* 0x0000000116117810 */ /* 0x000fe20007ffe0ff */
[----:B------:R-:W1:Y:S01]  /*10e0*/  LDCU UR10, c[0x0][0x380] ;  /* 0x00007000ff0a77ac */ /* 0x000e620008000800 */
[----:B0-----:R-:W-:-:S03]  /*10f0*/  ISETP.GE.AND P5, PT, R14, UR7, PT ;  /* 0x000000070e007c0c */ /* 0x001fc6000bfa6270 */
[----:B------:R-:W-:-:S10]  /*1100*/  IMAD R16, R14, UR6, R17 ;  /* 0x000000060e107c24 */ /* 0x000fd4000f8e0211 */
.L_x_77:
[C---:B------:R-:W-:Y:S02]  /*1110*/  IADD3 R19, PT, PT, R17.reuse, -0x1, RZ ;  /* 0xffffffff11137810 */ /* 0x040fe40007ffe0ff */
[----:B-1----:R-:W-:Y:S02]  /*1120*/  ISETP.GE.OR P3, PT, R17, UR10, P5 ;  /* 0x0000000a11007c0c */ /* 0x002fe4000af66670 */
[C---:B------:R-:W-:Y:S02]  /*1130*/  ISETP.GE.OR P0, PT, R19.reuse, UR10, P5 ;  /* 0x0000000a13007c0c */ /* 0x040fe4000af06670 */
[----:B------:R-:W-:Y:S02]  /*1140*/  LOP3.LUT R18, R19, R14, RZ, 0xfc, !PT ;  /* 0x0000000e13127212 */ /* 0x000fe400078efcff */
[----:B------:R-:W-:Y:S02]  /*1150*/  I2FP.F32.S32 R19, R19 ;  /* 0x0000001300137245 */ /* 0x000fe40000201400 */
[----:B------:R-:W-:-:S02]  /*1160*/  ISETP.LT.OR P0, PT, R18, RZ, P0 ;  /* 0x000000ff1200720c */ /* 0x000fc40000701670 */
[C---:B------:R-:W-:Y:S01]  /*1170*/  LOP3.LUT R20, R17.reuse, R14, RZ, 0xfc, !PT ;  /* 0x0000000e11147212 */ /* 0x040fe200078efcff */
[----:B------:R-:W-:Y:S01]  /*1180*/  FADD R18, -R12, R19 ;  /* 0x000000130c127221 */ /* 0x000fe20000000100 */
[----:B------:R-:W-:Y:S02]  /*1190*/  I2FP.F32.S32 R21, R17 ;  /* 0x0000001100157245 */ /* 0x000fe40000201400 */
[C---:B------:R-:W-:Y:S01]  /*11a0*/  IADD3 R23, PT, PT, R17.reuse, 0x1, RZ ;  /* 0x0000000111177810 */ /* 0x040fe20007ffe0ff */
[----:B------:R-:W-:Y:S01]  /*11b0*/  FFMA R18, R18, R18, R15 ;  /* 0x0000001212127223 */ /* 0x000fe2000000000f */
[----:B------:R-:W-:Y:S02]  /*11c0*/  IADD3 R25, PT, PT, R17, 0x2, RZ ;  /* 0x0000000211197810 */ /* 0x000fe40007ffe0ff */
[----:B------:R-:W-:Y:S01]  /*11d0*/  ISETP.LT.OR P3, PT, R20, RZ, P3 ;  /* 0x000000ff1400720c */ /* 0x000fe20001f61670 */
[----:B------:R-:W-:Y:S01]  /*11e0*/  FADD R20, -R12, R21 ;  /* 0x000000150c147221 */ /* 0x000fe20000000100 */
[----:B------:R-:W-:-:S02]  /*11f0*/  ISETP.GE.OR P1, PT, R23, UR10, P5 ;  /* 0x0000000a17007c0c */ /* 0x000fc4000af26670 */
[----:B------:R-:W-:Y:S01]  /*1200*/  LOP3.LUT R22, R23, R14, RZ, 0xfc, !PT ;  /* 0x0000000e17167212 */ /* 0x000fe200078efcff */
[----:B------:R-:W-:Y:S01]  /*1210*/  FFMA R20, R20, R20, R15 ;  /* 0x0000001414147223 */ /* 0x000fe2000000000f */
[----:B------:R-:W-:Y:S02]  /*1220*/  I2FP.F32.S32 R23, R23 ;  /* 0x0000001700177245 */ /* 0x000fe40000201400 */
[----:B------:R-:W-:Y:S02]  /*1230*/  I2FP.F32.S32 R21, R25 ;  /* 0x0000001900157245 */ /* 0x000fe40000201400 */
[----:B------:R-:W-:Y:S02]  /*1240*/  FSETP.GEU.OR P0, PT, R18, UR5, P0 ;  /* 0x0000000512007c0b */ /* 0x000fe4000870e400 */
[----:B------:R-:W-:Y:S01]  /*1250*/  ISETP.LT.OR P1, PT, R22, RZ, P1 ;  /* 0x000000ff1600720c */ /* 0x000fe20000f21670 */
[C---:B------:R-:W-:Y:S01]  /*1260*/  FADD R22, -R12.reuse, R23 ;  /* 0x000000170c167221 */ /* 0x040fe20000000100 */
[C---:B------:R-:W-:Y:S01]  /*1270*/  ISETP.GE.OR P2, PT, R25.reuse, UR10, P5 ;  /* 0x0000000a19007c0c */ /* 0x040fe2000af46670 */
[----:B------:R-:W-:Y:S01]  /*1280*/  FADD R24, -R12, R21 ;  /* 0x000000150c187221 */ /* 0x000fe20000000100 */
[----:B------:R-:W-:Y:S01]  /*1290*/  LOP3.LUT R25, R25, R14, RZ, 0xfc, !PT ;  /* 0x0000000e19197212 */ /* 0x000fe200078efcff */
[--C-:B------:R-:W-:Y:S01]  /*12a0*/  FFMA R22, R22, R22, R15.reuse ;  /* 0x0000001616167223 */ /* 0x100fe2000000000f */
[----:B------:R-:W-:Y:S01]  /*12b0*/  FSETP.GEU.OR P3, PT, R20, UR5, P3 ;  /* 0x0000000514007c0b */ /* 0x000fe20009f6e400 */
[----:B------:R-:W-:Y:S01]  /*12c0*/  FFMA R24, R24, R24, R15 ;  /* 0x0000001818187223 */ /* 0x000fe2000000000f */
[----:B------:R-:W-:-:S02]  /*12d0*/  ISETP.LT.OR P2, PT, R25, RZ, P2 ;  /* 0x000000ff1900720c */ /* 0x000fc40001741670 */
[----:B------:R-:W-:Y:S02]  /*12e0*/  FSETP.GEU.OR P1, PT, R22, UR5, P1 ;  /* 0x0000000516007c0b */ /* 0x000fe40008f2e400 */
[----:B------:R-:W-:Y:S01]  /*12f0*/  FSETP.GEU.OR P2, PT, R24, UR5, P2 ;  /* 0x0000000518007c0b */ /* 0x000fe2000974e400 */
[----:B------:R-:W-:-:S12]  /*1300*/  @P0 BRA `(.L_x_73) ;  /* 0x0000000000600947 */ /* 0x000fd80003800000 */
[----:B------:R-:W0:Y:S01]  /*1310*/  LDC.64 R18, c[0x0][0x3c8] ;  /* 0x0000f200ff127b82 */ /* 0x000e220000000a00 */
[----:B------:R-:W-:Y:S01]  /*1320*/  IADD3 R25, PT, PT, R16, -0x1, RZ ;  /* 0xffffffff10197810 */ /* 0x000fe20007ffe0ff */
        /* <DEDUP_REMOVED lines=22> */
.L_x_73:
[----:B------:R-:W-:Y:S05]  /*1490*/  @P3 BRA `(.L_x_74) ;  /* 0x00000000005c3947 */ /* 0x000fea0003800000 */
[----:B0-----:R-:W0:Y:S01]  /*14a0*/  LDC.64 R18, c[0x0][0x3c8] ;  /* 0x0000f200ff127b82 */ /* 0x001e220000000a00 */
[----:B------:R-:W2:Y:S04]  /*14b0*/  LDG.E R24, desc[UR8][R2.64] ;  /* 0x0000000802187981 */ /* 0x000ea8000c1e1900 */
[----:B------:R-:W3:Y:S03]  /*14c0*/  LDG.E R31, desc[UR8][R6.64] ;  /* 0x00000008061f7981 */ /* 0x000ee6000c1e1900 */
[----:B------:R-:W1:Y:S01]  /*14d0*/  LDC.64 R22, c[0x0][0x3d0] ;  /* 0x0000f400ff167b82 */ /* 0x000e620000000a00 */
[----:B------:R-:W4:Y:S04]  /*14e0*/  LDG.E R33, desc[UR8][R8.64] ;  /* 0x0000000808217981 */ /* 0x000f28000c1e1900 */
[----:B------:R-:W5:Y:S03]  /*14f0*/  LDG.E R29, desc[UR8][R4.64] ;  /* 0x00000008041d7981 */ /* 0x000f66000c1e1900 */
        /* <DEDUP_REMOVED lines=17> */
.L_x_74:
[----:B------:R-:W-:Y:S05]  /*1610*/  @P1 BRA `(.L_x_75) ;  /* 0x0000000000601947 */ /* 0x000fea0003800000 */
[----:B01----:R-:W0:Y:S01]  /*1620*/  LDC.64 R18, c[0x0][0x3c8] ;  /* 0x0000f200ff127b82 */ /* 0x003e220000000a00 */
[----:B------:R-:W-:Y:S01]  /*1630*/  IADD3 R25, PT, PT, R16, 0x1, RZ ;  /* 0x0000000110197810 */ /* 0x000fe20007ffe0ff */
        /* <DEDUP_REMOVED lines=22> */
.L_x_75:
[----:B------:R-:W-:Y:S05]  /*17a0*/  @P2 BRA `(.L_x_76) ;  /* 0x0000000000602947 */ /* 0x000fea0003800000 */
[----:B012---:R-:W0:Y:S01]  /*17b0*/  LDC.64 R18, c[0x0][0x3c8] ;  /* 0x0000f200ff127b82 */ /* 0x007e220000000a00 */
        /* <DEDUP_REMOVED lines=23> */
.L_x_76:
[----:B------:R-:W-:Y:S01]  /*1930*/  UIADD3 UR6, UPT, UPT, UR4, 0x1, URZ ;  /* 0x0000000104067890 */ /* 0x000fe2000fffe0ff */
[C---:B0123--:R-:W-:Y:S02]  /*1940*/  IADD3 R18, PT, PT, R17.reuse, 0x3, RZ ;  /* 0x0000000311127810 */ /* 0x04ffe40007ffe0ff */
[----:B------:R-:W-:Y:S02]  /*1950*/  IADD3 R17, PT, PT, R17, 0x4, RZ ;  /* 0x0000000411117810 */ /* 0x000fe40007ffe0ff */
[----:B------:R-:W-:Y:S02]  /*1960*/  IADD3 R16, PT, PT, R16, 0x4, RZ ;  /* 0x0000000410107810 */ /* 0x000fe40007ffe0ff */
[----:B------:R-:W-:-:S13]  /*1970*/  ISETP.NE.AND P0, PT, R18, UR6, PT ;  /* 0x0000000612007c0c */ /* 0x000fda000bf05270 */
[----:B------:R-:W-:Y:S05]  /*1980*/  @P0 BRA `(.L_x_77) ;  /* 0xfffffff400e00947 */ /* 0x000fea000383ffff */
.L_x_69:
[C---:B------:R-:W-:Y:S02]  /*1990*/  ISETP.NE.AND P0, PT, R14.reuse, R11, PT ;  /* 0x0000000b0e00720c */ /* 0x040fe40003f05270 */
[----:B------:R-:W-:-:S11]  /*19a0*/  IADD3 R14, PT, PT, R14, 0x1, RZ ;  /* 0x000000010e0e7810 */ /* 0x000fd60007ffe0ff */
[----:B------:R-:W-:Y:S05]  /*19b0*/  @P0 BRA `(.L_x_78) ;  /* 0xffffffec00cc0947 */ /* 0x000fea000383ffff */
.L_x_68:
[----:B------:R-:W-:Y:S05]  /*19c0*/  @P4 BRA `(.L_x_79) ;  /* 0xffffffec00384947 */ /* 0x000fea000383ffff */
[----:B------:R-:W-:Y:S05]  /*19d0*/  EXIT ;  /* 0x000000000000794d */ /* 0x000fea0003800000 */
.L_x_80:
        /* <DEDUP_REMOVED lines=10> */
.L_x_90:


//--------------------- .nv.shared._ZN11circles_gpu14render_circlesEiiiPKfS1_S1_S1_S1_S1_S1_PfS2_S2_PjS3_S3_ --------------------------
	.section	.nv.shared._ZN11circles_gpu14render_circlesEiiiPKfS1_S1_S1_S1_S1_S1_PfS2_S2_PjS3_S3_,"aw",@nobits
	.sectionflags	@""
	.align	16
	.zero		1024


//--------------------- .nv.shared.reserved.0     --------------------------
	.section	.nv.shared.reserved.0,"aw",@nobits
	.weak		__nv_reservedSMEM_offset_0_alias
	.size		__nv_reservedSMEM_offset_0_alias, 0, 64
	.other		__nv_reservedSMEM_offset_0_alias,@"STO_CUDA_RESERVED_SHARED STV_DEFAULT"
__nv_reservedSMEM_offset_0_alias:
	.zero		0
	.zero		64


//--------------------- .nv.shared._ZN11circles_gpu7reorderEiPKjS1_PjS2_S1_S1_ --------------------------
	.section	.nv.shared._ZN11circles_gpu7reorderEiPKjS1_PjS2_S1_S1_,"aw",@nobits
	.sectionflags	@""
	.align	16
	.zero		1024


//--------------------- .nv.shared._ZN11circles_gpu20count_circle_in_tileEiiPjS0_S0_ --------------------------
	.section	.nv.shared._ZN11circles_gpu20count_circle_in_tileEiiPjS0_S0_,"aw",@nobits
	.sectionflags	@""
	.align	16
	.zero		1024


//--------------------- .nv.shared._ZN11circles_gpu23build_circle_tile_pairsEiiiPjS0_S0_PKfS2_S2_ --------------------------
	.section	.nv.shared._ZN11circles_gpu23build_circle_tile_pairsEiiiPjS0_S0_PKfS2_S2_,"aw",@nobits
	.sectionflags	@""
	.align	16
	.zero		1024


//--------------------- .nv.shared._ZN11circles_gpu15downstream_scanEPjS0_ --------------------------
	.section	.nv.shared._ZN11circles_gpu15downstream_scanEPjS0_,"aw",@nobits
	.sectionflags	@""
	.align	16
	.zero		1024


//--------------------- .nv.shared._ZN11circles_gpu10spine_scanEPj --------------------------
	.section	.nv.shared._ZN11circles_gpu10spine_scanEPj,"aw",@nobits
	.sectionflags	@""
	.align	16
	.zero		1024


//--------------------- .nv.shared._ZN11circles_gpu18upstream_reductionEiPjS0_ --------------------------
	.section	.nv.shared._ZN11circles_gpu18upstream_reductionEiPjS0_,"aw",@nobits
	.sectionflags	@""
	.align	16
	.zero		1024


//--------------------- .nv.shared._ZN11circles_gpu20tile_scan_and_renderEiiiPaPKfS2_S2_S2_S2_S2_S2_PfS3_S3_ --------------------------
	.section	.nv.shared._ZN11circles_gpu20tile_scan_and_renderEiiiPaPKfS2_S2_S2_S2_S2_S2_PfS3_S3_,"aw",@nobits
	.sectionflags	@""
	.align	16
	.zero		1024


//--------------------- .nv.shared._ZN11circles_gpu17compute_tile_maskEiiiiiPKfS1_S1_Pa --------------------------
	.section	.nv.shared._ZN11circles_gpu17compute_tile_maskEiiiiiPKfS1_S1_Pa,"aw",@nobits
	.sectionflags	@""
	.align	16
	.zero		1024


//--------------------- .nv.shared._ZN11circles_gpu16render_gpu_naiveEiiiPKfS1_S1_S1_S1_S1_S1_PfS2_S2_ --------------------------
	.section	.nv.shared._ZN11circles_gpu16render_gpu_naiveEiiiPKfS1_S1_S1_S1_S1_S1_PfS2_S2_,"aw",@nobits
	.sectionflags	@""
	.align	16
	.zero		1024


//--------------------- .nv.constant0._ZN11circles_gpu14render_circlesEiiiPKfS1_S1_S1_S1_S1_S1_PfS2_S2_PjS3_S3_ --------------------------
	.section	.nv.constant0._ZN11circles_gpu14render_circlesEiiiPKfS1_S1_S1_S1_S1_S1_PfS2_S2_PjS3_S3_,"a",@progbits
	.sectionflags	@""
	.align	4
.nv.constant0._ZN11circles_gpu14render_circlesEiiiPKfS1_S1_S1_S1_S1_S1_PfS2_S2_PjS3_S3_:
	.zero		1016


//--------------------- .nv.constant0._ZN11circles_gpu7reorderEiPKjS1_PjS2_S1_S1_ --------------------------
	.section	.nv.constant0._ZN11circles_gpu7reorderEiPKjS1_PjS2_S1_S1_,"a",@progbits
	.sectionflags	@""
	.align	4
.nv.constant0._ZN11circles_gpu7reorderEiPKjS1_PjS2_S1_S1_:
	.zero		952


//--------------------- .nv.constant0._ZN11circles_gpu20count_circle_in_tileEiiPjS0_S0_ --------------------------
	.section	.nv.constant0._ZN11circles_gpu20count_circle_in_tileEiiPjS0_S0_,"a",@progbits
	.sectionflags	@""
	.align	4
.nv.constant0._ZN11circles_gpu20count_circle_in_tileEiiPjS0_S0_:
	.zero		928


//--------------------- .nv.constant0._ZN11circles_gpu23build_circle_tile_pairsEiiiPjS0_S0_PKfS2_S2_ --------------------------
	.section	.nv.constant0._ZN11circles_gpu23build_circle_tile_pairsEiiiPjS0_S0_PKfS2_S2_,"a",@progbits
	.sectionflags	@""
	.align	4
.nv.constant0._ZN11circles_gpu23build_circle_tile_pairsEiiiPjS0_S0_PKfS2_S2_:
	.zero		960


//--------------------- .nv.constant0._ZN11circles_gpu15downstream_scanEPjS0_ --------------------------
	.section	.nv.constant0._ZN11circles_gpu15downstream_scanEPjS0_,"a",@progbits
	.sectionflags	@""
	.align	4
.nv.constant0._ZN11circles_gpu15downstream_scanEPjS0_:
	.zero		912


//--------------------- .nv.constant0._ZN11circles_gpu10spine_scanEPj --------------------------
	.section	.nv.constant0._ZN11circles_gpu10spine_scanEPj,"a",@progbits
	.sectionflags	@""
	.align	4
.nv.constant0._ZN11circles_gpu10spine_scanEPj:
	.zero		904


//--------------------- .nv.constant0._ZN11circles_gpu18upstream_reductionEiPjS0_ --------------------------
	.section	.nv.constant0._ZN11circles_gpu18upstream_reductionEiPjS0_,"a",@progbits
	.sectionflags	@""
	.align	4
.nv.constant0._ZN11circles_gpu18upstream_reductionEiPjS0_:
	.zero		920


//--------------------- .nv.constant0._ZN11circles_gpu20tile_scan_and_renderEiiiPaPKfS2_S2_S2_S2_S2_S2_PfS3_S3_ --------------------------
	.section	.nv.constant0._ZN11circles_gpu20tile_scan_and_renderEiiiPaPKfS2_S2_S2_S2_S2_S2_PfS3_S3_,"a",@progbits
	.sectionflags	@""
	.align	4
.nv.constant0._ZN11circles_gpu20tile_scan_and_renderEiiiPaPKfS2_S2_S2_S2_S2_S2_PfS3_S3_:
	.zero		1000


//--------------------- .nv.constant0._ZN11circles_gpu17compute_tile_maskEiiiiiPKfS1_S1_Pa --------------------------
	.section	.nv.constant0._ZN11circles_gpu17compute_tile_maskEiiiiiPKfS1_S1_Pa,"a",@progbits
	.sectionflags	@""
	.align	4
.nv.constant0._ZN11circles_gpu17compute_tile_maskEiiiiiPKfS1_S1_Pa:
	.zero		952


//--------------------- .nv.constant0._ZN11circles_gpu16render_gpu_naiveEiiiPKfS1_S1_S1_S1_S1_S1_PfS2_S2_ --------------------------
	.section	.nv.constant0._ZN11circles_gpu16render_gpu_naiveEiiiPKfS1_S1_S1_S1_S1_S1_PfS2_S2_,"a",@progbits
	.sectionflags	@""
	.align	4
.nv.constant0._ZN11circles_gpu16render_gpu_naiveEiiiPKfS1_S1_S1_S1_S1_S1_PfS2_S2_:
	.zero		992


//--------------------- SYMBOLS --------------------------

	.type		.nv.reservedSmem.offset0,@object
	.size		.nv.reservedSmem.offset0,0x4
	.type		.nv.reservedSmem.cap,@object
	.size		.nv.reservedSmem.cap,0x4
